	.target	sm_90a

	.elftype	@"ET_EXEC"


//--------------------- .note.nv.tkinfo           --------------------------
	.section	.note.nv.tkinfo,"",@"SHT_NOTE"
	.sectionflags	@"SHF_NOTE_NV_TKINFO"
	.tkinfo
        /*0018*/ 	.word	0x00000002
        /*0030*/ 	.string	""
        /*0030*/ 	.string	"ptxas"
        /*0030*/ 	.string	"Cuda compilation tools, release 13.0, V13.0.88"
        /*0030*/ 	.string	"Build cuda_13.0.r13.0/compiler.36424714_0"
        /*0030*/ 	.string	"-arch sm_90a -m 64 "



//--------------------- .note.nv.cuinfo           --------------------------
	.section	.note.nv.cuinfo,"",@"SHT_NOTE"
	.sectionflags	@"SHF_NOTE_NV_CUINFO"
        /*0018*/ 	.short	0x0002
        /*001a*/ 	.short	0x005a
        /*001c*/ 	.short	0x0082
	.zero		2


//--------------------- .nv.info                  --------------------------
	.section	.nv.info,"",@"SHT_CUDA_INFO"
	.align	4


	//----- nvinfo : EIATTR_REGCOUNT
	.align		4
        /*0000*/ 	.byte	0x04, 0x2f
        /*0002*/ 	.short	(.L_15 - .L_14)
	.align		4
.L_14:
        /*0004*/ 	.word	index@(_ZN7cutlass13device_kernelINS_4gemm6kernel13GemmUniversalIN4cute5tupleIJiiiiEEENS1_10collective13CollectiveMmaINS1_34MainloopSm90TmaGmmaWarpSpecializedILi2ENS5_IJNS4_1CILi4EEESB_NSA_ILi1EEEEEENS1_35KernelTmaWarpSpecializedCooperativeEEENS5_IJNSA_ILi128EEENSA_ILi256EEENSA_ILi64EEEEEEfNS5_IJlSC_lEEEfSK_NS4_8TiledMMAINS4_8MMA_AtomIJNS4_4SM904GMMA30MMA_64x256x8_F32TF32TF32_SS_TNILNSO_7ScaleInE1ELSQ_1EEEEEENS4_6LayoutINS5_IJNSA_ILi2EEESC_SC_EEENS5_IJSC_NSA_ILi0EEESW_EEEEENS5_IJNS4_10UnderscoreESZ_SZ_EEEEENS4_23SM90_TMA_LOAD_MULTICASTENS4_14ComposedLayoutINS4_7SwizzleILi3ELi4ELi3EEENS4_18smem_ptr_flag_bitsILi32EEENST_INS5_IJNSA_ILi8EEENSA_ILi32EEEEEENS5_IJS19_SC_EEEEEEEvNS4_8identityES12_S1D_vS1E_EENS_8epilogue10collective6detail29Sm90TmaWarpSpecializedAdapterINS1H_15DefaultEpilogueIfSK_SK_NS1G_6thread17LinearCombinationIfLi1EffLNS1L_9ScaleType4KindE0ELNS_15FloatRoundStyleE2EfEENS1_15EpilogueDefaultEEEEEvvEEEEvNT_6ParamsE)
        /*0008*/ 	.word	0x000000a8


	//----- nvinfo : EIATTR_FRAME_SIZE
	.align		4
.L_15:
        /*000c*/ 	.byte	0x04, 0x11
        /*000e*/ 	.short	(.L_17 - .L_16)
	.align		4
.L_16:
        /*0010*/ 	.word	index@(_ZN7cutlass13device_kernelINS_4gemm6kernel13GemmUniversalIN4cute5tupleIJiiiiEEENS1_10collective13CollectiveMmaINS1_34MainloopSm90TmaGmmaWarpSpecializedILi2ENS5_IJNS4_1CILi4EEESB_NSA_ILi1EEEEEENS1_35KernelTmaWarpSpecializedCooperativeEEENS5_IJNSA_ILi128EEENSA_ILi256EEENSA_ILi64EEEEEEfNS5_IJlSC_lEEEfSK_NS4_8TiledMMAINS4_8MMA_AtomIJNS4_4SM904GMMA30MMA_64x256x8_F32TF32TF32_SS_TNILNSO_7ScaleInE1ELSQ_1EEEEEENS4_6LayoutINS5_IJNSA_ILi2EEESC_SC_EEENS5_IJSC_NSA_ILi0EEESW_EEEEENS5_IJNS4_10UnderscoreESZ_SZ_EEEEENS4_23SM90_TMA_LOAD_MULTICASTENS4_14ComposedLayoutINS4_7SwizzleILi3ELi4ELi3EEENS4_18smem_ptr_flag_bitsILi32EEENST_INS5_IJNSA_ILi8EEENSA_ILi32EEEEEENS5_IJS19_SC_EEEEEEEvNS4_8identityES12_S1D_vS1E_EENS_8epilogue10collective6detail29Sm90TmaWarpSpecializedAdapterINS1H_15DefaultEpilogueIfSK_SK_NS1G_6thread17LinearCombinationIfLi1EffLNS1L_9ScaleType4KindE0ELNS_15FloatRoundStyleE2EfEENS1_15EpilogueDefaultEEEEEvvEEEEvNT_6ParamsE)
        /*0014*/ 	.word	0x00000000


	//----- nvinfo : EIATTR_MIN_STACK_SIZE
	.align		4
.L_17:
        /*0018*/ 	.byte	0x04, 0x12
        /*001a*/ 	.short	(.L_19 - .L_18)
	.align		4
.L_18:
        /*001c*/ 	.word	index@(_ZN7cutlass13device_kernelINS_4gemm6kernel13GemmUniversalIN4cute5tupleIJiiiiEEENS1_10collective13CollectiveMmaINS1_34MainloopSm90TmaGmmaWarpSpecializedILi2ENS5_IJNS4_1CILi4EEESB_NSA_ILi1EEEEEENS1_35KernelTmaWarpSpecializedCooperativeEEENS5_IJNSA_ILi128EEENSA_ILi256EEENSA_ILi64EEEEEEfNS5_IJlSC_lEEEfSK_NS4_8TiledMMAINS4_8MMA_AtomIJNS4_4SM904GMMA30MMA_64x256x8_F32TF32TF32_SS_TNILNSO_7ScaleInE1ELSQ_1EEEEEENS4_6LayoutINS5_IJNSA_ILi2EEESC_SC_EEENS5_IJSC_NSA_ILi0EEESW_EEEEENS5_IJNS4_10UnderscoreESZ_SZ_EEEEENS4_23SM90_TMA_LOAD_MULTICASTENS4_14ComposedLayoutINS4_7SwizzleILi3ELi4ELi3EEENS4_18smem_ptr_flag_bitsILi32EEENST_INS5_IJNSA_ILi8EEENSA_ILi32EEEEEENS5_IJS19_SC_EEEEEEEvNS4_8identityES12_S1D_vS1E_EENS_8epilogue10collective6detail29Sm90TmaWarpSpecializedAdapterINS1H_15DefaultEpilogueIfSK_SK_NS1G_6thread17LinearCombinationIfLi1EffLNS1L_9ScaleType4KindE0ELNS_15FloatRoundStyleE2EfEENS1_15EpilogueDefaultEEEEEvvEEEEvNT_6ParamsE)
        /*0020*/ 	.word	0x00000000
.L_19:


//--------------------- .nv.compat                --------------------------
	.section	.nv.compat,"",@"SHT_CUDA_COMPAT_INFO"
	.align	4
        /*0000*/ 	.byte	0x02, 0x09, 0x01, 0x00, 0x02, 0x02, 0x04, 0x00, 0x02, 0x05, 0x05, 0x00, 0x03, 0x07, 0x01, 0x01
        /*0010*/ 	.byte	0x02, 0x03, 0x01, 0x00, 0x02, 0x06, 0x01, 0x00, 0x04, 0x0b, 0x08, 0x00, 0x00, 0x00, 0x00, 0x00
        /*0020*/ 	.byte	0x00, 0x00, 0x00, 0x00


//--------------------- .nv.info._ZN7cutlass13device_kernelINS_4gemm6kernel13GemmUniversalIN4cute5tupleIJiiiiEEENS1_10collective13CollectiveMmaINS1_34MainloopSm90TmaGmmaWarpSpecializedILi2ENS5_IJNS4_1CILi4EEESB_NSA_ILi1EEEEEENS1_35KernelTmaWarpSpecializedCooperativeEEENS5_IJNSA_ILi128EEENSA_ILi256EEENSA_ILi64EEEEEEfNS5_IJlSC_lEEEfSK_NS4_8TiledMMAINS4_8MMA_AtomIJNS4_4SM904GMMA30MMA_64x256x8_F32TF32TF32_SS_TNILNSO_7ScaleInE1ELSQ_1EEEEEENS4_6LayoutINS5_IJNSA_ILi2EEESC_SC_EEENS5_IJSC_NSA_ILi0EEESW_EEEEENS5_IJNS4_10UnderscoreESZ_SZ_EEEEENS4_23SM90_TMA_LOAD_MULTICASTENS4_14ComposedLayoutINS4_7SwizzleILi3ELi4ELi3EEENS4_18smem_ptr_flag_bitsILi32EEENST_INS5_IJNSA_ILi8EEENSA_ILi32EEEEEENS5_IJS19_SC_EEEEEEEvNS4_8identityES12_S1D_vS1E_EENS_8epilogue10collective6detail29Sm90TmaWarpSpecializedAdapterINS1H_15DefaultEpilogueIfSK_SK_NS1G_6thread17LinearCombinationIfLi1EffLNS1L_9ScaleType4KindE0ELNS_15FloatRoundStyleE2EfEENS1_15EpilogueDefaultEEEEEvvEEEEvNT_6ParamsE --------------------------
	.section	.nv.info._ZN7cutlass13device_kernelINS_4gemm6kernel13GemmUniversalIN4cute5tupleIJiiiiEEENS1_10collective13CollectiveMmaINS1_34MainloopSm90TmaGmmaWarpSpecializedILi2ENS5_IJNS4_1CILi4EEESB_NSA_ILi1EEEEEENS1_35KernelTmaWarpSpecializedCooperativeEEENS5_IJNSA_ILi128EEENSA_ILi256EEENSA_ILi64EEEEEEfNS5_IJlSC_lEEEfSK_NS4_8TiledMMAINS4_8MMA_AtomIJNS4_4SM904GMMA30MMA_64x256x8_F32TF32TF32_SS_TNILNSO_7ScaleInE1ELSQ_1EEEEEENS4_6LayoutINS5_IJNSA_ILi2EEESC_SC_EEENS5_IJSC_NSA_ILi0EEESW_EEEEENS5_IJNS4_10UnderscoreESZ_SZ_EEEEENS4_23SM90_TMA_LOAD_MULTICASTENS4_14ComposedLayoutINS4_7SwizzleILi3ELi4ELi3EEENS4_18smem_ptr_flag_bitsILi32EEENST_INS5_IJNSA_ILi8EEENSA_ILi32EEEEEENS5_IJS19_SC_EEEEEEEvNS4_8identityES12_S1D_vS1E_EENS_8epilogue10collective6detail29Sm90TmaWarpSpecializedAdapterINS1H_15DefaultEpilogueIfSK_SK_NS1G_6thread17LinearCombinationIfLi1EffLNS1L_9ScaleType4KindE0ELNS_15FloatRoundStyleE2EfEENS1_15EpilogueDefaultEEEEEvvEEEEvNT_6ParamsE,"",@"SHT_CUDA_INFO"
	.sectionflags	@""
	.align	4


	//----- nvinfo : EIATTR_CUDA_API_VERSION
	.align		4
        /*0000*/ 	.byte	0x04, 0x37
        /*0002*/ 	.short	(.L_21 - .L_20)
.L_20:
        /*0004*/ 	.word	0x00000082


	//----- nvinfo : EIATTR_KPARAM_INFO
	.align		4
.L_21:
        /*0008*/ 	.byte	0x04, 0x17
        /*000a*/ 	.short	(.L_23 - .L_22)
.L_22:
        /*000c*/ 	.word	0x00000000
        /*0010*/ 	.short	0x0000
        /*0012*/ 	.short	0x0070
        /*0014*/ 	.byte	0x00, 0xf0, 0x01, 0x10


	//----- nvinfo : EIATTR_SPARSE_MMA_MASK
	.align		4
.L_23:
        /*0018*/ 	.byte	0x03, 0x50
        /*001a*/ 	.short	0x0000


	//----- nvinfo : EIATTR_MAXREG_COUNT
	.align		4
        /*001c*/ 	.byte	0x03, 0x1b
        /*001e*/ 	.short	0x00a8


	//----- nvinfo : EIATTR_NUM_BARRIERS
	.align		4
        /*0020*/ 	.byte	0x02, 0x4c
        /*0022*/ 	.byte	0x01
	.zero		1


	//----- nvinfo : EIATTR_EXTERNS
	.align		4
        /*0024*/ 	.byte	0x04, 0x0f
        /*0026*/ 	.short	(.L_25 - .L_24)


	//   ....[0]....
	.align		4
.L_24:
        /*0028*/ 	.word	index@(__assertfail)


	//----- nvinfo : EIATTR_MERCURY_ISA_VERSION
	.align		4
.L_25:
        /*002c*/ 	.byte	0x03, 0x5f
        /*002e*/ 	.short	0x0101


	//----- nvinfo : EIATTR_INT_WARP_WIDE_INSTR_OFFSETS
	.align		4
        /*0030*/ 	.byte	0x04, 0x31
        /*0032*/ 	.short	(.L_27 - .L_26)


	//   ....[0]....
.L_26:
        /*0034*/ 	.word	0x00000440


	//   ....[1]....
        /*0038*/ 	.word	0x00000470


	//   ....[2]....
        /*003c*/ 	.word	0x00000620


	//   ....[3]....
        /*0040*/ 	.word	0x00002110


	//----- nvinfo : EIATTR_COOP_GROUP_MASK_REGIDS
	.align		4
.L_27:
        /*0044*/ 	.byte	0x04, 0x29
        /*0046*/ 	.short	(.L_29 - .L_28)


	//   ....[0]....
.L_28:
        /*0048*/ 	.word	0xffffffff


	//   ....[1]....
        /*004c*/ 	.word	0xffffffff


	//   ....[2]....
        /*0050*/ 	.word	0xffffffff


	//   ....[3]....
        /*0054*/ 	.word	0xffffffff


	//   ....[4]....
        /*0058*/ 	.word	0xffffffff


	//   ....[5]....
        /*005c*/ 	.word	0xffffffff


	//----- nvinfo : EIATTR_COOP_GROUP_INSTR_OFFSETS
	.align		4
.L_29:
        /*0060*/ 	.byte	0x04, 0x28
        /*0062*/ 	.short	(.L_31 - .L_30)


	//   ....[0]....
.L_30:
        /*0064*/ 	.word	0x00000060


	//   ....[1]....
        /*0068*/ 	.word	0x00000070


	//   ....[2]....
        /*006c*/ 	.word	0x00000130


	//   ....[3]....
        /*0070*/ 	.word	0x00000290


	//   ....[4]....
        /*0074*/ 	.word	0x000007d0


	//   ....[5]....
        /*0078*/ 	.word	0x00001220


	//----- nvinfo : EIATTR_REG_RECONFIG
	.align		4
.L_31:
        /*007c*/ 	.byte	0x01, 0x54
	.zero		2


	//----- nvinfo : EIATTR_SYSCALL_OFFSETS
	.align		4
        /*0080*/ 	.byte	0x04, 0x46
        /*0082*/ 	.short	(.L_33 - .L_32)


	//   ....[0]....
.L_32:
        /*0084*/ 	.word	0x000013e0


	//----- nvinfo : EIATTR_MBARRIER_INSTR_OFFSETS
	.align		4
.L_33:
        /*0088*/ 	.byte	0x04, 0x39
        /*008a*/ 	.short	(.L_35 - .L_34)


	//   ....[0]....
.L_34:
        /*008c*/ 	.word	0x00000230
        /*0090*/ 	.word	0x000000ff
        /*0094*/ 	.word	0x00000000
        /*0098*/ 	.short	0x0100
        /*009a*/ 	.byte	0x08
	.zero		1


	//   ....[1]....
        /*009c*/ 	.word	0x00000240
        /*00a0*/ 	.word	0x000000ff
        /*00a4*/ 	.word	0x00000010
        /*00a8*/ 	.short	0x0100
        /*00aa*/ 	.byte	0x08
	.zero		1


	//   ....[2]....
        /*00ac*/ 	.word	0x00000250
        /*00b0*/ 	.word	0x000000ff
        /*00b4*/ 	.word	0x00000008
        /*00b8*/ 	.short	0x0100
        /*00ba*/ 	.byte	0x08
	.zero		1


	//   ....[3]....
        /*00bc*/ 	.word	0x00000260
        /*00c0*/ 	.word	0x000000ff
        /*00c4*/ 	.word	0x00000018
        /*00c8*/ 	.short	0x0100
        /*00ca*/ 	.byte	0x08
	.zero		1


	//   ....[4]....
        /*00cc*/ 	.word	0x000006b0
        /*00d0*/ 	.word	0x000000ff
        /*00d4*/ 	.word	0x00000030
        /*00d8*/ 	.short	0x0100
        /*00da*/ 	.byte	0x06
	.zero		1


	//   ....[5]....
        /*00dc*/ 	.word	0x00000750
        /*00e0*/ 	.word	0x000000ff
        /*00e4*/ 	.word	0x00000038
        /*00e8*/ 	.short	0x0100
        /*00ea*/ 	.byte	0x06
	.zero		1


	//   ....[6]....
        /*00ec*/ 	.word	0x000014a0
        /*00f0*/ 	.word	0x00000003
        /*00f4*/ 	.word	0x00000000
        /*00f8*/ 	.short	0x010a
        /*00fa*/ 	.byte	0x3f
	.zero		1


	//   ....[7]....
        /*00fc*/ 	.word	0x000014e0
        /*0100*/ 	.word	0x00000003
        /*0104*/ 	.word	0x00000000
        /*0108*/ 	.short	0x010a
        /*010a*/ 	.byte	0x3f
	.zero		1


	//   ....[8]....
        /*010c*/ 	.word	0x00001ae0
        /*0110*/ 	.word	0x00000005
        /*0114*/ 	.word	0x00000000
        /*0118*/ 	.short	0x010a
        /*011a*/ 	.byte	0x3f
	.zero		1


	//   ....[9]....
        /*011c*/ 	.word	0x00001b20
        /*0120*/ 	.word	0x00000005
        /*0124*/ 	.word	0x00000000
        /*0128*/ 	.short	0x010a
        /*012a*/ 	.byte	0x3f
	.zero		1


	//   ....[10]....
        /*012c*/ 	.word	0x00001fb0
        /*0130*/ 	.word	0x00000005
        /*0134*/ 	.word	0x00000000
        /*0138*/ 	.short	0x0101
        /*013a*/ 	.byte	0x3f
	.zero		1


	//   ....[11]....
        /*013c*/ 	.word	0x00002190
        /*0140*/ 	.word	0x00000003
        /*0144*/ 	.word	0x00000000
        /*0148*/ 	.short	0x0101
        /*014a*/ 	.byte	0x3f
	.zero		1


	//   ....[12]....
        /*014c*/ 	.word	0x000098a0
        /*0150*/ 	.word	0x00000014
        /*0154*/ 	.word	0x00000010
        /*0158*/ 	.short	0x010a
        /*015a*/ 	.byte	0x3f
	.zero		1


	//   ....[13]....
        /*015c*/ 	.word	0x00009d40
        /*0160*/ 	.word	0x00000004
        /*0164*/ 	.word	0x00000038
        /*0168*/ 	.short	0x0101
        /*016a*/ 	.byte	0x3f
	.zero		1


	//   ....[14]....
        /*016c*/ 	.word	0x0000a450
        /*0170*/ 	.word	0x00000005
        /*0174*/ 	.word	0x00000000
        /*0178*/ 	.short	0x010a
        /*017a*/ 	.byte	0x3f
	.zero		1


	//   ....[15]....
        /*017c*/ 	.word	0x0000a4d0
        /*0180*/ 	.word	0x00000009
        /*0184*/ 	.word	0x00000000
        /*0188*/ 	.short	0x010a
        /*018a*/ 	.byte	0x3f
	.zero		1


	//   ....[16]....
        /*018c*/ 	.word	0x0000a530
        /*0190*/ 	.word	0x00000003
        /*0194*/ 	.word	0x00000000
        /*0198*/ 	.short	0x010a
        /*019a*/ 	.byte	0x3f
	.zero		1


	//   ....[17]....
        /*019c*/ 	.word	0x0000a580
        /*01a0*/ 	.word	0x00000005
        /*01a4*/ 	.word	0x00000000
        /*01a8*/ 	.short	0x010a
        /*01aa*/ 	.byte	0x3f
	.zero		1


	//   ....[18]....
        /*01ac*/ 	.word	0x0000a650
        /*01b0*/ 	.word	0x00000014
        /*01b4*/ 	.word	0x00000010
        /*01b8*/ 	.short	0x010a
        /*01ba*/ 	.byte	0x3f
	.zero		1


	//   ....[19]....
        /*01bc*/ 	.word	0x0000a720
        /*01c0*/ 	.word	0x00000005
        /*01c4*/ 	.word	0x00000000
        /*01c8*/ 	.short	0x010a
        /*01ca*/ 	.byte	0x3f
	.zero		1


	//----- nvinfo : EIATTR_NUM_MBARRIERS
	.align		4
.L_35:
        /*01cc*/ 	.byte	0x03, 0x38
        /*01ce*/ 	.short	0x0006


	//----- nvinfo : EIATTR_EXIT_INSTR_OFFSETS
	.align		4
        /*01d0*/ 	.byte	0x04, 0x1c
        /*01d2*/ 	.short	(.L_37 - .L_36)


	//   ....[0]....
.L_36:
        /*01d4*/ 	.word	0x00000930


	//   ....[1]....
        /*01d8*/ 	.word	0x00001150


	//   ....[2]....
        /*01dc*/ 	.word	0x00008e80


	//   ....[3]....
        /*01e0*/ 	.word	0x000093e0


	//   ....[4]....
        /*01e4*/ 	.word	0x0000a520


	//----- nvinfo : EIATTR_MAX_THREADS
	.align		4
.L_37:
        /*01e8*/ 	.byte	0x04, 0x05
        /*01ea*/ 	.short	(.L_39 - .L_38)
.L_38:
        /*01ec*/ 	.word	0x00000180
        /*01f0*/ 	.word	0x00000001
        /*01f4*/ 	.word	0x00000001


	//----- nvinfo : EIATTR_CRS_STACK_SIZE
	.align		4
.L_39:
        /*01f8*/ 	.byte	0x04, 0x1e
        /*01fa*/ 	.short	(.L_41 - .L_40)
.L_40:
        /*01fc*/ 	.word	0x00000000


	//----- nvinfo : EIATTR_CBANK_PARAM_SIZE
	.align		4
.L_41:
        /*0200*/ 	.byte	0x03, 0x19
        /*0202*/ 	.short	0x0470


	//----- nvinfo : EIATTR_PARAM_CBANK
	.align		4
        /*0204*/ 	.byte	0x04, 0x0a
        /*0206*/ 	.short	(.L_43 - .L_42)
	.align		4
.L_42:
        /*0208*/ 	.word	index@(.nv.constant0._ZN7cutlass13device_kernelINS_4gemm6kernel13GemmUniversalIN4cute5tupleIJiiiiEEENS1_10collective13CollectiveMmaINS1_34MainloopSm90TmaGmmaWarpSpecializedILi2ENS5_IJNS4_1CILi4EEESB_NSA_ILi1EEEEEENS1_35KernelTmaWarpSpecializedCooperativeEEENS5_IJNSA_ILi128EEENSA_ILi256EEENSA_ILi64EEEEEEfNS5_IJlSC_lEEEfSK_NS4_8TiledMMAINS4_8MMA_AtomIJNS4_4SM904GMMA30MMA_64x256x8_F32TF32TF32_SS_TNILNSO_7ScaleInE1ELSQ_1EEEEEENS4_6LayoutINS5_IJNSA_ILi2EEESC_SC_EEENS5_IJSC_NSA_ILi0EEESW_EEEEENS5_IJNS4_10UnderscoreESZ_SZ_EEEEENS4_23SM90_TMA_LOAD_MULTICASTENS4_14ComposedLayoutINS4_7SwizzleILi3ELi4ELi3EEENS4_18smem_ptr_flag_bitsILi32EEENST_INS5_IJNSA_ILi8EEENSA_ILi32EEEEEENS5_IJS19_SC_EEEEEEEvNS4_8identityES12_S1D_vS1E_EENS_8epilogue10collective6detail29Sm90TmaWarpSpecializedAdapterINS1H_15DefaultEpilogueIfSK_SK_NS1G_6thread17LinearCombinationIfLi1EffLNS1L_9ScaleType4KindE0ELNS_15FloatRoundStyleE2EfEENS1_15EpilogueDefaultEEEEEvvEEEEvNT_6ParamsE)
        /*020c*/ 	.short	0x0210
        /*020e*/ 	.short	0x0470


	//----- nvinfo : EIATTR_SW_WAR
	.align		4
.L_43:
        /*0210*/ 	.byte	0x04, 0x36
        /*0212*/ 	.short	(.L_45 - .L_44)
.L_44:
        /*0214*/ 	.word	0x00000008
.L_45:


//--------------------- .nv.callgraph             --------------------------
	.section	.nv.callgraph,"",@"SHT_CUDA_CALLGRAPH"
	.align	4
	.sectionentsize	8
	.align		4
        /*0000*/ 	.word	0x00000000
	.align		4
        /*0004*/ 	.word	0xffffffff
	.align		4
        /*0008*/ 	.word	index@(_ZN7cutlass13device_kernelINS_4gemm6kernel13GemmUniversalIN4cute5tupleIJiiiiEEENS1_10collective13CollectiveMmaINS1_34MainloopSm90TmaGmmaWarpSpecializedILi2ENS5_IJNS4_1CILi4EEESB_NSA_ILi1EEEEEENS1_35KernelTmaWarpSpecializedCooperativeEEENS5_IJNSA_ILi128EEENSA_ILi256EEENSA_ILi64EEEEEEfNS5_IJlSC_lEEEfSK_NS4_8TiledMMAINS4_8MMA_AtomIJNS4_4SM904GMMA30MMA_64x256x8_F32TF32TF32_SS_TNILNSO_7ScaleInE1ELSQ_1EEEEEENS4_6LayoutINS5_IJNSA_ILi2EEESC_SC_EEENS5_IJSC_NSA_ILi0EEESW_EEEEENS5_IJNS4_10UnderscoreESZ_SZ_EEEEENS4_23SM90_TMA_LOAD_MULTICASTENS4_14ComposedLayoutINS4_7SwizzleILi3ELi4ELi3EEENS4_18smem_ptr_flag_bitsILi32EEENST_INS5_IJNSA_ILi8EEENSA_ILi32EEEEEENS5_IJS19_SC_EEEEEEEvNS4_8identityES12_S1D_vS1E_EENS_8epilogue10collective6detail29Sm90TmaWarpSpecializedAdapterINS1H_15DefaultEpilogueIfSK_SK_NS1G_6thread17LinearCombinationIfLi1EffLNS1L_9ScaleType4KindE0ELNS_15FloatRoundStyleE2EfEENS1_15EpilogueDefaultEEEEEvvEEEEvNT_6ParamsE)
	.align		4
        /*000c*/ 	.word	index@(__assertfail)
	.align		4
        /*0010*/ 	.word	0x00000000
	.align		4
        /*0014*/ 	.word	0xfffffffe
	.align		4
        /*0018*/ 	.word	0x00000000
	.align		4
        /*001c*/ 	.word	0xfffffffd
	.align		4
        /*0020*/ 	.word	0x00000000
	.align		4
        /*0024*/ 	.word	0xfffffffc


//--------------------- .nv.constant4             --------------------------
	.section	.nv.constant4,"a",@progbits
	.align	8
	.align		8
.nv.constant4:
        /*0000*/ 	.dword	__assertfail
	.align		8
        /*0008*/ 	.dword	__unnamed_1
	.align		8
        /*0010*/ 	.dword	_ZN40_INTERNAL_1b8754d8_4_k_cu_9066fe1b_275634cuda3std3__45__cpo5beginE
	.align		8
        /*0018*/ 	.dword	_ZN40_INTERNAL_1b8754d8_4_k_cu_9066fe1b_275634cuda3std3__45__cpo3endE
	.align		8
        /*0020*/ 	.dword	_ZN40_INTERNAL_1b8754d8_4_k_cu_9066fe1b_275634cuda3std3__45__cpo6cbeginE
	.align		8
        /*0028*/ 	.dword	_ZN40_INTERNAL_1b8754d8_4_k_cu_9066fe1b_275634cuda3std3__45__cpo4cendE
	.align		8
        /*0030*/ 	.dword	_ZN40_INTERNAL_1b8754d8_4_k_cu_9066fe1b_275634cuda3std3__442_GLOBAL__N__1b8754d8_4_k_cu_9066fe1b_275636ignoreE
	.align		8
        /*0038*/ 	.dword	_ZN40_INTERNAL_1b8754d8_4_k_cu_9066fe1b_275634cuda3std3__419piecewise_constructE
	.align		8
        /*0040*/ 	.dword	_ZN40_INTERNAL_1b8754d8_4_k_cu_9066fe1b_275634cuda3std3__48in_placeE
	.align		8
        /*0048*/ 	.dword	_ZN40_INTERNAL_1b8754d8_4_k_cu_9066fe1b_275634cuda3std6ranges3__45__cpo4swapE
	.align		8
        /*0050*/ 	.dword	_ZN40_INTERNAL_1b8754d8_4_k_cu_9066fe1b_275634cuda3std6ranges3__45__cpo9iter_moveE
	.align		8
        /*0058*/ 	.dword	_ZN40_INTERNAL_1b8754d8_4_k_cu_9066fe1b_275634cute7productE
	.align		8
        /*0060*/ 	.dword	_ZN40_INTERNAL_1b8754d8_4_k_cu_9066fe1b_275634cute1_E
	.align		8
        /*0068*/ 	.dword	$str$22
	.align		8
        /*0070*/ 	.dword	$str$23


//--------------------- .text._ZN7cutlass13device_kernelINS_4gemm6kernel13GemmUniversalIN4cute5tupleIJiiiiEEENS1_10collective13CollectiveMmaINS1_34MainloopSm90TmaGmmaWarpSpecializedILi2ENS5_IJNS4_1CILi4EEESB_NSA_ILi1EEEEEENS1_35KernelTmaWarpSpecializedCooperativeEEENS5_IJNSA_ILi128EEENSA_ILi256EEENSA_ILi64EEEEEEfNS5_IJlSC_lEEEfSK_NS4_8TiledMMAINS4_8MMA_AtomIJNS4_4SM904GMMA30MMA_64x256x8_F32TF32TF32_SS_TNILNSO_7ScaleInE1ELSQ_1EEEEEENS4_6LayoutINS5_IJNSA_ILi2EEESC_SC_EEENS5_IJSC_NSA_ILi0EEESW_EEEEENS5_IJNS4_10UnderscoreESZ_SZ_EEEEENS4_23SM90_TMA_LOAD_MULTICASTENS4_14ComposedLayoutINS4_7SwizzleILi3ELi4ELi3EEENS4_18smem_ptr_flag_bitsILi32EEENST_INS5_IJNSA_ILi8EEENSA_ILi32EEEEEENS5_IJS19_SC_EEEEEEEvNS4_8identityES12_S1D_vS1E_EENS_8epilogue10collective6detail29Sm90TmaWarpSpecializedAdapterINS1H_15DefaultEpilogueIfSK_SK_NS1G_6thread17LinearCombinationIfLi1EffLNS1L_9ScaleType4KindE0ELNS_15FloatRoundStyleE2EfEENS1_15EpilogueDefaultEEEEEvvEEEEvNT_6ParamsE --------------------------
	.section	.text._ZN7cutlass13device_kernelINS_4gemm6kernel13GemmUniversalIN4cute5tupleIJiiiiEEENS1_10collective13CollectiveMmaINS1_34MainloopSm90TmaGmmaWarpSpecializedILi2ENS5_IJNS4_1CILi4EEESB_NSA_ILi1EEEEEENS1_35KernelTmaWarpSpecializedCooperativeEEENS5_IJNSA_ILi128EEENSA_ILi256EEENSA_ILi64EEEEEEfNS5_IJlSC_lEEEfSK_NS4_8TiledMMAINS4_8MMA_AtomIJNS4_4SM904GMMA30MMA_64x256x8_F32TF32TF32_SS_TNILNSO_7ScaleInE1ELSQ_1EEEEEENS4_6LayoutINS5_IJNSA_ILi2EEESC_SC_EEENS5_IJSC_NSA_ILi0EEESW_EEEEENS5_IJNS4_10UnderscoreESZ_SZ_EEEEENS4_23SM90_TMA_LOAD_MULTICASTENS4_14ComposedLayoutINS4_7SwizzleILi3ELi4ELi3EEENS4_18smem_ptr_flag_bitsILi32EEENST_INS5_IJNSA_ILi8EEENSA_ILi32EEEEEENS5_IJS19_SC_EEEEEEEvNS4_8identityES12_S1D_vS1E_EENS_8epilogue10collective6detail29Sm90TmaWarpSpecializedAdapterINS1H_15DefaultEpilogueIfSK_SK_NS1G_6thread17LinearCombinationIfLi1EffLNS1L_9ScaleType4KindE0ELNS_15FloatRoundStyleE2EfEENS1_15EpilogueDefaultEEEEEvvEEEEvNT_6ParamsE,"ax",@progbits
	.align	128
.text._ZN7cutlass13device_kernelINS_4gemm6kernel13GemmUniversalIN4cute5tupleIJiiiiEEENS1_10collective13CollectiveMmaINS1_34MainloopSm90TmaGmmaWarpSpecializedILi2ENS5_IJNS4_1CILi4EEESB_NSA_ILi1EEEEEENS1_35KernelTmaWarpSpecializedCooperativeEEENS5_IJNSA_ILi128EEENSA_ILi256EEENSA_ILi64EEEEEEfNS5_IJlSC_lEEEfSK_NS4_8TiledMMAINS4_8MMA_AtomIJNS4_4SM904GMMA30MMA_64x256x8_F32TF32TF32_SS_TNILNSO_7ScaleInE1ELSQ_1EEEEEENS4_6LayoutINS5_IJNSA_ILi2EEESC_SC_EEENS5_IJSC_NSA_ILi0EEESW_EEEEENS5_IJNS4_10UnderscoreESZ_SZ_EEEEENS4_23SM90_TMA_LOAD_MULTICASTENS4_14ComposedLayoutINS4_7SwizzleILi3ELi4ELi3EEENS4_18smem_ptr_flag_bitsILi32EEENST_INS5_IJNSA_ILi8EEENSA_ILi32EEEEEENS5_IJS19_SC_EEEEEEEvNS4_8identityES12_S1D_vS1E_EENS_8epilogue10collective6detail29Sm90TmaWarpSpecializedAdapterINS1H_15DefaultEpilogueIfSK_SK_NS1G_6thread17LinearCombinationIfLi1EffLNS1L_9ScaleType4KindE0ELNS_15FloatRoundStyleE2EfEENS1_15EpilogueDefaultEEEEEvvEEEEvNT_6ParamsE:
        .type           _ZN7cutlass13device_kernelINS_4gemm6kernel13GemmUniversalIN4cute5tupleIJiiiiEEENS1_10collective13CollectiveMmaINS1_34MainloopSm90TmaGmmaWarpSpecializedILi2ENS5_IJNS4_1CILi4EEESB_NSA_ILi1EEEEEENS1_35KernelTmaWarpSpecializedCooperativeEEENS5_IJNSA_ILi128EEENSA_ILi256EEENSA_ILi64EEEEEEfNS5_IJlSC_lEEEfSK_NS4_8TiledMMAINS4_8MMA_AtomIJNS4_4SM904GMMA30MMA_64x256x8_F32TF32TF32_SS_TNILNSO_7ScaleInE1ELSQ_1EEEEEENS4_6LayoutINS5_IJNSA_ILi2EEESC_SC_EEENS5_IJSC_NSA_ILi0EEESW_EEEEENS5_IJNS4_10UnderscoreESZ_SZ_EEEEENS4_23SM90_TMA_LOAD_MULTICASTENS4_14ComposedLayoutINS4_7SwizzleILi3ELi4ELi3EEENS4_18smem_ptr_flag_bitsILi32EEENST_INS5_IJNSA_ILi8EEENSA_ILi32EEEEEENS5_IJS19_SC_EEEEEEEvNS4_8identityES12_S1D_vS1E_EENS_8epilogue10collective6detail29Sm90TmaWarpSpecializedAdapterINS1H_15DefaultEpilogueIfSK_SK_NS1G_6thread17LinearCombinationIfLi1EffLNS1L_9ScaleType4KindE0ELNS_15FloatRoundStyleE2EfEENS1_15EpilogueDefaultEEEEEvvEEEEvNT_6ParamsE,@function
        .size           _ZN7cutlass13device_kernelINS_4gemm6kernel13GemmUniversalIN4cute5tupleIJiiiiEEENS1_10collective13CollectiveMmaINS1_34MainloopSm90TmaGmmaWarpSpecializedILi2ENS5_IJNS4_1CILi4EEESB_NSA_ILi1EEEEEENS1_35KernelTmaWarpSpecializedCooperativeEEENS5_IJNSA_ILi128EEENSA_ILi256EEENSA_ILi64EEEEEEfNS5_IJlSC_lEEEfSK_NS4_8TiledMMAINS4_8MMA_AtomIJNS4_4SM904GMMA30MMA_64x256x8_F32TF32TF32_SS_TNILNSO_7ScaleInE1ELSQ_1EEEEEENS4_6LayoutINS5_IJNSA_ILi2EEESC_SC_EEENS5_IJSC_NSA_ILi0EEESW_EEEEENS5_IJNS4_10UnderscoreESZ_SZ_EEEEENS4_23SM90_TMA_LOAD_MULTICASTENS4_14ComposedLayoutINS4_7SwizzleILi3ELi4ELi3EEENS4_18smem_ptr_flag_bitsILi32EEENST_INS5_IJNSA_ILi8EEENSA_ILi32EEEEEENS5_IJS19_SC_EEEEEEEvNS4_8identityES12_S1D_vS1E_EENS_8epilogue10collective6detail29Sm90TmaWarpSpecializedAdapterINS1H_15DefaultEpilogueIfSK_SK_NS1G_6thread17LinearCombinationIfLi1EffLNS1L_9ScaleType4KindE0ELNS_15FloatRoundStyleE2EfEENS1_15EpilogueDefaultEEEEEvvEEEEvNT_6ParamsE,(.L_x_321 - _ZN7cutlass13device_kernelINS_4gemm6kernel13GemmUniversalIN4cute5tupleIJiiiiEEENS1_10collective13CollectiveMmaINS1_34MainloopSm90TmaGmmaWarpSpecializedILi2ENS5_IJNS4_1CILi4EEESB_NSA_ILi1EEEEEENS1_35KernelTmaWarpSpecializedCooperativeEEENS5_IJNSA_ILi128EEENSA_ILi256EEENSA_ILi64EEEEEEfNS5_IJlSC_lEEEfSK_NS4_8TiledMMAINS4_8MMA_AtomIJNS4_4SM904GMMA30MMA_64x256x8_F32TF32TF32_SS_TNILNSO_7ScaleInE1ELSQ_1EEEEEENS4_6LayoutINS5_IJNSA_ILi2EEESC_SC_EEENS5_IJSC_NSA_ILi0EEESW_EEEEENS5_IJNS4_10UnderscoreESZ_SZ_EEEEENS4_23SM90_TMA_LOAD_MULTICASTENS4_14ComposedLayoutINS4_7SwizzleILi3ELi4ELi3EEENS4_18smem_ptr_flag_bitsILi32EEENST_INS5_IJNSA_ILi8EEENSA_ILi32EEEEEENS5_IJS19_SC_EEEEEEEvNS4_8identityES12_S1D_vS1E_EENS_8epilogue10collective6detail29Sm90TmaWarpSpecializedAdapterINS1H_15DefaultEpilogueIfSK_SK_NS1G_6thread17LinearCombinationIfLi1EffLNS1L_9ScaleType4KindE0ELNS_15FloatRoundStyleE2EfEENS1_15EpilogueDefaultEEEEEvvEEEEvNT_6ParamsE)
        .other          _ZN7cutlass13device_kernelINS_4gemm6kernel13GemmUniversalIN4cute5tupleIJiiiiEEENS1_10collective13CollectiveMmaINS1_34MainloopSm90TmaGmmaWarpSpecializedILi2ENS5_IJNS4_1CILi4EEESB_NSA_ILi1EEEEEENS1_35KernelTmaWarpSpecializedCooperativeEEENS5_IJNSA_ILi128EEENSA_ILi256EEENSA_ILi64EEEEEEfNS5_IJlSC_lEEEfSK_NS4_8TiledMMAINS4_8MMA_AtomIJNS4_4SM904GMMA30MMA_64x256x8_F32TF32TF32_SS_TNILNSO_7ScaleInE1ELSQ_1EEEEEENS4_6LayoutINS5_IJNSA_ILi2EEESC_SC_EEENS5_IJSC_NSA_ILi0EEESW_EEEEENS5_IJNS4_10UnderscoreESZ_SZ_EEEEENS4_23SM90_TMA_LOAD_MULTICASTENS4_14ComposedLayoutINS4_7SwizzleILi3ELi4ELi3EEENS4_18smem_ptr_flag_bitsILi32EEENST_INS5_IJNSA_ILi8EEENSA_ILi32EEEEEENS5_IJS19_SC_EEEEEEEvNS4_8identityES12_S1D_vS1E_EENS_8epilogue10collective6detail29Sm90TmaWarpSpecializedAdapterINS1H_15DefaultEpilogueIfSK_SK_NS1G_6thread17LinearCombinationIfLi1EffLNS1L_9ScaleType4KindE0ELNS_15FloatRoundStyleE2EfEENS1_15EpilogueDefaultEEEEEvvEEEEvNT_6ParamsE,@"STO_CUDA_ENTRY STV_DEFAULT"
_ZN7cutlass13device_kernelINS_4gemm6kernel13GemmUniversalIN4cute5tupleIJiiiiEEENS1_10collective13CollectiveMmaINS1_34MainloopSm90TmaGmmaWarpSpecializedILi2ENS5_IJNS4_1CILi4EEESB_NSA_ILi1EEEEEENS1_35KernelTmaWarpSpecializedCooperativeEEENS5_IJNSA_ILi128EEENSA_ILi256EEENSA_ILi64EEEEEEfNS5_IJlSC_lEEEfSK_NS4_8TiledMMAINS4_8MMA_AtomIJNS4_4SM904GMMA30MMA_64x256x8_F32TF32TF32_SS_TNILNSO_7ScaleInE1ELSQ_1EEEEEENS4_6LayoutINS5_IJNSA_ILi2EEESC_SC_EEENS5_IJSC_NSA_ILi0EEESW_EEEEENS5_IJNS4_10UnderscoreESZ_SZ_EEEEENS4_23SM90_TMA_LOAD_MULTICASTENS4_14ComposedLayoutINS4_7SwizzleILi3ELi4ELi3EEENS4_18smem_ptr_flag_bitsILi32EEENST_INS5_IJNSA_ILi8EEENSA_ILi32EEEEEENS5_IJS19_SC_EEEEEEEvNS4_8identityES12_S1D_vS1E_EENS_8epilogue10collective6detail29Sm90TmaWarpSpecializedAdapterINS1H_15DefaultEpilogueIfSK_SK_NS1G_6thread17LinearCombinationIfLi1EffLNS1L_9ScaleType4KindE0ELNS_15FloatRoundStyleE2EfEENS1_15EpilogueDefaultEEEEEvvEEEEvNT_6ParamsE:
[----:B------:R-:W0:Y:S01]  /*0000*/  LDC R1, c[0x0][0x28] ;  /* 0x00000a00ff017b82 */ /* 0x000e220000000800 */
[----:B------:R-:W1:Y:S01]  /*0010*/  S2R R18, SR_TID.X ;  /* 0x0000000000127919 */ /* 0x000e620000002100 */
[----:B------:R-:W-:Y:S01]  /*0020*/  ELECT P0, URZ, PT ;  /* 0x00000000003f782f */ /* 0x000fe20003800000 */
[----:B------:R-:W-:Y:S01]  /*0030*/  BSSY B0, `(.L_x_0) ;  /* 0x000000f000007945 */ /* 0x000fe20003800000 */
[--C-:B-1----:R-:W-:Y:S02]  /*0040*/  SHF.R.U32.HI R0, RZ, 0x5, R18.reuse ;  /* 0x00000005ff007819 */ /* 0x102fe40000011612 */
[----:B------:R-:W-:-:S03]  /*0050*/  SHF.R.U32.HI R3, RZ, 0x7, R18 ;  /* 0x00000007ff037819 */ /* 0x000fc60000011612 */
[----:B------:R-:W1:Y:S04]  /*0060*/  SHFL.IDX PT, R2, R0, RZ, 0x1f ;  /* 0x00001fff00027589 */ /* 0x000e6800000e0000 */
[----:B------:R2:W3:Y:S01]  /*0070*/  SHFL.IDX PT, R5, R3, RZ, 0x1f ;  /* 0x00001fff03057589 */ /* 0x0004e200000e0000 */
[----:B-1----:R-:W-:-:S13]  /*0080*/  ISETP.NE.OR P0, PT, R2, RZ, !P0 ;  /* 0x000000ff0200720c */ /* 0x002fda0004705670 */
[----:B0-23--:R-:W-:Y:S05]  /*0090*/  @P0 BRA `(.L_x_1) ;  /* 0x0000000000200947 */ /* 0x00dfea0003800000 */
[----:B------:R-:W-:Y:S02]  /*00a0*/  ULDC.64 UR4, c[0x0][0x198] ;  /* 0x0000660000047ab9 */ /* 0x000fe40000000a00 */
[----:B------:R-:W-:Y:S02]  /*00b0*/  UIADD3 UR6, UP0, UR4, 0xf0, URZ ;  /* 0x000000f004067890 */ /* 0x000fe4000ff1e03f */
[----:B------:R-:W-:Y:S02]  /*00c0*/  UIADD3 UR4, UP1, UR4, 0x1f0, URZ ;  /* 0x000001f004047890 */ /* 0x000fe4000ff3e03f */
[----:B------:R-:W-:Y:S02]  /*00d0*/  UIADD3.X UR7, URZ, UR5, URZ, UP0, !UPT ;  /* 0x000000053f077290 */ /* 0x000fe400087fe43f */
[----:B------:R-:W-:-:S07]  /*00e0*/  UIADD3.X UR5, URZ, UR5, URZ, UP1, !UPT ;  /* 0x000000053f057290 */ /* 0x000fce0008ffe43f */
[----:B------:R0:W-:Y:S02]  /*00f0*/  UTMACCTL.PF [UR6] ;  /* 0x00000000060079b9 */ /* 0x0001e40008040000 */
[----:B------:R0:W-:Y:S02]  /*0100*/  UTMACCTL.PF [UR4] ;  /* 0x00000000040079b9 */ /* 0x0001e40008040000 */
[----:B0-----:R-:W-:Y:S01]  /*0110*/  NOP ;  /* 0x0000000000007918 */ /* 0x001fe20000000000 */
.L_x_1:
[----:B------:R-:W-:Y:S05]  /*0120*/  BSYNC B0 ;  /* 0x0000000000007941 */ /* 0x000fea0003800000 */
.L_x_0:
[----:B------:R-:W0:Y:S02]  /*0130*/  SHFL.IDX PT, R3, R0, RZ, 0x1f ;  /* 0x00001fff00037589 */ /* 0x000e2400000e0000 */
[----:B0-----:R-:W-:-:S13]  /*0140*/  ISETP.NE.AND P0, PT, R3, RZ, PT ;  /* 0x000000ff0300720c */ /* 0x001fda0003f05270 */
[----:B------:R-:W-:Y:S05]  /*0150*/  @P0 BRA `(.L_x_2) ;  /* 0x0000000000480947 */ /* 0x000fea0003800000 */
[----:B------:R-:W0:Y:S01]  /*0160*/  S2UR UR8, SR_CgaCtaId ;  /* 0x00000000000879c3 */ /* 0x000e220000008800 */
[----:B------:R-:W-:Y:S01]  /*0170*/  UMOV UR4, 0x400 ;  /* 0x0000040000047882 */ /* 0x000fe20000000000 */
[----:B------:R-:W-:Y:S01]  /*0180*/  UMOV UR5, 0x1 ;  /* 0x0000000100057882 */ /* 0x000fe20000000000 */
[----:B------:R-:W-:Y:S01]  /*0190*/  UMOV UR6, 0xe ;  /* 0x0000000e00067882 */ /* 0x000fe20000000000 */
[----:B------:R-:W-:Y:S01]  /*01a0*/  ELECT P0, URZ, PT ;  /* 0x00000000003f782f */ /* 0x000fe20003800000 */
[----:B------:R-:W-:-:S04]  /*01b0*/  UIADD3 UR6, -UR6, 0x100000, URZ ;  /* 0x0010000006067890 */ /* 0x000fc8000fffe13f */
[----:B------:R-:W-:Y:S02]  /*01c0*/  USHF.L.U32 UR7, UR6, 0xb, URZ ;  /* 0x0000000b06077899 */ /* 0x000fe4000800063f */
[----:B------:R-:W-:Y:S02]  /*01d0*/  USHF.L.U32 UR6, UR6, 0x1, URZ ;  /* 0x0000000106067899 */ /* 0x000fe4000800063f */
[----:B0-----:R-:W-:Y:S02]  /*01e0*/  ULEA UR8, UR8, UR4, 0x18 ;  /* 0x0000000408087291 */ /* 0x001fe4000f8ec03f */
[----:B------:R-:W-:-:S04]  /*01f0*/  UIADD3 UR4, -UR5, 0x100000, URZ ;  /* 0x0010000005047890 */ /* 0x000fc8000fffe13f */
[----:B------:R-:W-:Y:S02]  /*0200*/  USHF.L.U32 UR5, UR4, 0xb, URZ ;  /* 0x0000000b04057899 */ /* 0x000fe4000800063f */
[----:B------:R-:W-:Y:S01]  /*0210*/  USHF.L.U32 UR4, UR4, 0x1, URZ ;  /* 0x0000000104047899 */ /* 0x000fe2000800063f */
[----:B------:R-:W0:Y:S11]  /*0220*/  FENCE.VIEW.ASYNC.S ;  /* 0x00000000000073c6 */ /* 0x000e360000000000 */
[----:B0-----:R0:W1:Y:S01]  /*0230*/  SYNCS.EXCH.64 URZ, [UR8], UR4 ;  /* 0x00000004083f75b2 */ /* 0x0010620008000100 */
[----:B------:R0:W2:Y:S01]  /*0240*/  SYNCS.EXCH.64 URZ, [UR8+0x10], UR6 ;  /* 0x00001006083f75b2 */ /* 0x0000a20008000100 */
[----:B------:R0:W3:Y:S01]  /*0250*/  SYNCS.EXCH.64 URZ, [UR8+0x8], UR4 ;  /* 0x00000804083f75b2 */ /* 0x0000e20008000100 */
[----:B------:R0:W4:Y:S01]  /*0260*/  SYNCS.EXCH.64 URZ, [UR8+0x18], UR6 ;  /* 0x00001806083f75b2 */ /* 0x0001220008000100 */
[----:B------:R-:W-:Y:S01]  /*0270*/  NOP ;  /* 0x0000000000007918 */ /* 0x000fe20000000000 */
.L_x_2:
[----:B------:R-:W-:Y:S01]  /*0280*/  SHF.R.S32.HI R7, RZ, 0x1f, R18 ;  /* 0x0000001fff077819 */ /* 0x000fe20000011412 */
[----:B------:R-:W5:Y:S01]  /*0290*/  SHFL.IDX PT, R0, R0, RZ, 0x1f ;  /* 0x00001fff00007589 */ /* 0x000f6200000e0000 */
[----:B0-----:R-:W0:Y:S01]  /*02a0*/  S2UR UR8, SR_CTAID.X ;  /* 0x00000000000879c3 */ /* 0x001e220000002500 */
[----:B------:R-:W-:Y:S02]  /*02b0*/  ELECT P0, URZ, PT ;  /* 0x00000000003f782f */ /* 0x000fe40003800000 */
[----:B------:R-:W-:Y:S01]  /*02c0*/  LEA.HI R7, R7, R18, RZ, 0x7 ;  /* 0x0000001207077211 */ /* 0x000fe200078f38ff */
[----:B------:R-:W1:Y:S01]  /*02d0*/  S2R R4, SR_CTAID.Y ;  /* 0x0000000000047919 */ /* 0x000e620000002600 */
[----:B------:R-:W-:Y:S01]  /*02e0*/  SHF.R.S32.HI R8, RZ, 0x1f, R3 ;  /* 0x0000001fff087819 */ /* 0x000fe20000011403 */
[----:B------:R-:W-:Y:S01]  /*02f0*/  ULDC UR4, c[0x0][0x150] ;  /* 0x0000540000047ab9 */ /* 0x000fe20000000800 */
[----:B------:R-:W-:Y:S01]  /*0300*/  LOP3.LUT R7, R7, 0xffffff80, RZ, 0xc0, !PT ;  /* 0xffffff8007077812 */ /* 0x000fe200078ec0ff */
[----:B------:R-:W-:Y:S01]  /*0310*/  NOP ;  /* 0x0000000000007918 */ /* 0x000fe20000000000 */
[----:B------:R-:W-:Y:S01]  /*0320*/  LEA.HI R8, R8, R3, RZ, 0x2 ;  /* 0x0000000308087211 */ /* 0x000fe200078f10ff */
[----:B------:R-:W2:Y:S01]  /*0330*/  LDC R10, c[0x0][0x144] ;  /* 0x00005100ff0a7b82 */ /* 0x000ea20000000800 */
[----:B------:R-:W-:Y:S01]  /*0340*/  NOP ;  /* 0x0000000000007918 */ /* 0x000fe20000000000 */
[----:B------:R-:W-:Y:S01]  /*0350*/  IMAD.IADD R6, R18, 0x1, -R7 ;  /* 0x0000000112067824 */ /* 0x000fe200078e0a07 */
[----:B------:R-:W-:Y:S01]  /*0360*/  LOP3.LUT R8, R8, 0x3ffffffc, RZ, 0xc0, !PT ;  /* 0x3ffffffc08087812 */ /* 0x000fe200078ec0ff */
[----:B------:R-:W-:Y:S01]  /*0370*/  IMAD.MOV.U32 R22, RZ, RZ, 0x1 ;  /* 0x00000001ff167424 */ /* 0x000fe200078e00ff */
[----:B------:R-:W-:-:S02]  /*0380*/  ISETP.NE.AND P3, PT, R5, RZ, PT ;  /* 0x000000ff0500720c */ /* 0x000fc40003f65270 */
[----:B------:R-:W-:Y:S01]  /*0390*/  SHF.R.S32.HI R7, RZ, 0x1f, R6 ;  /* 0x0000001fff077819 */ /* 0x000fe20000011406 */
[----:B------:R-:W-:Y:S01]  /*03a0*/  IMAD.IADD R8, R3, 0x1, -R8 ;  /* 0x0000000103087824 */ /* 0x000fe200078e0a08 */
[----:B------:R-:W3:Y:S02]  /*03b0*/  LDC R12, c[0x0][0x140] ;  /* 0x00005000ff0c7b82 */ /* 0x000ee40000000800 */
[----:B------:R-:W-:Y:S02]  /*03c0*/  LEA.HI R7, R7, R6, RZ, 0x3 ;  /* 0x0000000607077211 */ /* 0x000fe400078f18ff */
[----:B-----5:R-:W-:Y:S02]  /*03d0*/  ISETP.NE.OR P0, PT, R0, RZ, !P0 ;  /* 0x000000ff0000720c */ /* 0x020fe40004705670 */
[--C-:B------:R-:W-:Y:S02]  /*03e0*/  SHF.R.S32.HI R0, RZ, 0x3, R7.reuse ;  /* 0x00000003ff007819 */ /* 0x100fe40000011407 */
[----:B------:R-:W-:-:S02]  /*03f0*/  SHF.R.S32.HI R7, RZ, 0x1f, R7 ;  /* 0x0000001fff077819 */ /* 0x000fc40000011407 */
[----:B0-----:R-:W-:Y:S02]  /*0400*/  I2FP.F32.U32 R9, UR8 ;  /* 0x0000000800097c45 */ /* 0x001fe40008201000 */
[----:B------:R-:W-:-:S03]  /*0410*/  LEA.HI R7, R7, R0, RZ, 0x2 ;  /* 0x0000000007077211 */ /* 0x000fc600078f10ff */
[----:B------:R-:W-:Y:S01]  /*0420*/  FMUL R9, R9, UR4 ;  /* 0x0000000409097c20 */ /* 0x000fe20008400000 */
[----:B------:R-:W-:Y:S01]  /*0430*/  LOP3.LUT R7, R7, 0xfffffffc, RZ, 0xc0, !PT ;  /* 0xfffffffc07077812 */ /* 0x000fe200078ec0ff */
[----:B------:R-:W-:Y:S01]  /*0440*/  VOTEU.ALL UP0, P0 ;  /* 0x00000000003f7886 */ /* 0x000fe20000000000 */
[----:B-1----:R-:W-:Y:S01]  /*0450*/  I2FP.F32.U32 R11, R4 ;  /* 0x00000004000b7245 */ /* 0x002fe20000201000 */
[----:B------:R-:W-:Y:S01]  /*0460*/  ULDC UR4, c[0x0][0x154] ;  /* 0x0000550000047ab9 */ /* 0x000fe20000000800 */
[----:B------:R-:W-:Y:S01]  /*0470*/  VOTEU.ALL UP1, P0 ;  /* 0x00000000003f7886 */ /* 0x000fe20000020000 */
[----:B------:R-:W-:Y:S01]  /*0480*/  IMAD.IADD R7, R0, 0x1, -R7 ;  /* 0x0000000100077824 */ /* 0x000fe200078e0a07 */
[----:B------:R-:W0:Y:S01]  /*0490*/  F2I.U32.TRUNC.NTZ R9, R9 ;  /* 0x0000000900097305 */ /* 0x000e22000020f000 */
[----:B------:R-:W1:Y:S01]  /*04a0*/  @!UP0 S2UR UR7, SR_CgaCtaId ;  /* 0x00000000000789c3 */ /* 0x000e620000008800 */
[----:B------:R-:W-:Y:S01]  /*04b0*/  @!UP0 UMOV UR6, 0x400 ;  /* 0x0000040000068882 */ /* 0x000fe20000000000 */
[----:B------:R-:W-:Y:S01]  /*04c0*/  IMAD R8, R8, 0x4, R7 ;  /* 0x0000000408087824 */ /* 0x000fe200078e0207 */
[----:B---3--:R-:W-:-:S04]  /*04d0*/  ISETP.EQ.U32.AND P2, PT, R12, 0x1, PT ;  /* 0x000000010c00780c */ /* 0x008fc80003f42070 */
[----:B------:R-:W-:-:S04]  /*04e0*/  SHF.R.S32.HI R3, RZ, 0x1f, R8 ;  /* 0x0000001fff037819 */ /* 0x000fc80000011408 */
[----:B------:R-:W-:Y:S01]  /*04f0*/  LEA.HI R0, R3, R8, RZ, 0x2 ;  /* 0x0000000803007211 */ /* 0x000fe200078f10ff */
[----:B0-----:R-:W-:-:S03]  /*0500*/  IMAD.MOV R7, RZ, RZ, -R9 ;  /* 0x000000ffff077224 */ /* 0x001fc600078e0a09 */
[----:B------:R-:W-:Y:S01]  /*0510*/  LOP3.LUT R9, R0, 0xfffffffc, RZ, 0xc0, !PT ;  /* 0xfffffffc00097812 */ /* 0x000fe200078ec0ff */
[----:B--2---:R-:W-:Y:S02]  /*0520*/  IMAD R3, R10, R7, UR8 ;  /* 0x000000080a037e24 */ /* 0x004fe4000f8e0207 */
[----:B------:R-:W-:Y:S02]  /*0530*/  FMUL R10, R11, UR4 ;  /* 0x000000040b0a7c20 */ /* 0x000fe40008400000 */
[C---:B------:R-:W-:Y:S01]  /*0540*/  IMAD.IADD R0, R8.reuse, 0x1, -R9 ;  /* 0x0000000108007824 */ /* 0x040fe200078e0a09 */
[----:B------:R-:W0:Y:S01]  /*0550*/  LDC R7, c[0x0][0x148] ;  /* 0x00005200ff077b82 */ /* 0x000e220000000800 */
[----:B------:R-:W-:Y:S01]  /*0560*/  SHF.R.S32.HI R9, RZ, 0x1f, R2 ;  /* 0x0000001fff097819 */ /* 0x000fe20000011402 */
[----:B------:R-:W-:Y:S01]  /*0570*/  IMAD.SHL.U32 R11, R8, 0x4, RZ ;  /* 0x00000004080b7824 */ /* 0x000fe200078e00ff */
[----:B------:R-:W-:Y:S01]  /*0580*/  UMOV UR4, 0x20 ;  /* 0x0000002000047882 */ /* 0x000fe20000000000 */
[----:B------:R-:W-:Y:S01]  /*0590*/  ISETP.NE.AND P4, PT, R0, R3, PT ;  /* 0x000000030000720c */ /* 0x000fe20003f85270 */
[----:B------:R-:W2:Y:S01]  /*05a0*/  F2I.U32.TRUNC.NTZ R10, R10 ;  /* 0x0000000a000a7305 */ /* 0x000ea2000020f000 */
[----:B------:R-:W-:Y:S01]  /*05b0*/  LEA.HI R9, R9, R2, RZ, 0x2 ;  /* 0x0000000209097211 */ /* 0x000fe200078f10ff */
[----:B------:R-:W-:-:S04]  /*05c0*/  @!UP0 UIADD3 UR4, -UR4, 0x100000, URZ ;  /* 0x0010000004048890 */ /* 0x000fc8000fffe13f */
[----:B------:R-:W-:Y:S02]  /*05d0*/  @!UP0 USHF.L.U32 UR5, UR4, 0xb, URZ ;  /* 0x0000000b04058899 */ /* 0x000fe4000800063f */
[----:B------:R-:W-:Y:S01]  /*05e0*/  @!UP0 USHF.L.U32 UR4, UR4, 0x1, URZ ;  /* 0x0000000104048899 */ /* 0x000fe2000800063f */
[----:B------:R-:W-:Y:S01]  /*05f0*/  LOP3.LUT R152, R8, 0xc, R11, 0x78, !PT ;  /* 0x0000000c08987812 */ /* 0x000fe200078e780b */
[----:B-1----:R-:W-:Y:S01]  /*0600*/  @!UP0 ULEA UR6, UR7, UR6, 0x18 ;  /* 0x0000000607068291 */ /* 0x002fe2000f8ec03f */
[----:B------:R-:W-:Y:S01]  /*0610*/  LOP3.LUT R9, R9, 0xfffffffc, RZ, 0xc0, !PT ;  /* 0xfffffffc09097812 */ /* 0x000fe200078ec0ff */
[----:B------:R-:W-:Y:S01]  /*0620*/  VOTEU.ALL UP0, P0 ;  /* 0x00000000003f7886 */ /* 0x000fe20000000000 */
[----:B------:R-:W-:Y:S01]  /*0630*/  LOP3.LUT P0, RZ, R6, 0x7, RZ, 0xc0, !PT ;  /* 0x0000000706ff7812 */ /* 0x000fe2000780c0ff */
[----:B------:R-:W-:Y:S02]  /*0640*/  VIADD R6, R5, 0xffffffff ;  /* 0xffffffff05067836 */ /* 0x000fe40000000000 */
[----:B------:R-:W-:Y:S01]  /*0650*/  IMAD.IADD R0, R2, 0x1, -R9 ;  /* 0x0000000102007824 */ /* 0x000fe200078e0a09 */
[----:B------:R-:W-:-:S02]  /*0660*/  ISETP.LT.U32.AND P0, PT, R152, 0x10, !P0 ;  /* 0x000000109800780c */ /* 0x000fc40004701070 */
[----:B------:R-:W-:Y:S01]  /*0670*/  @P4 SHF.R.S32.HI R9, RZ, 0x1f, R152 ;  /* 0x0000001fff094819 */ /* 0x000fe20000011498 */
[----:B--2---:R-:W-:Y:S01]  /*0680*/  IMAD.MOV R20, RZ, RZ, -R10 ;  /* 0x000000ffff147224 */ /* 0x004fe200078e0a0a */
[C---:B------:R-:W-:Y:S01]  /*0690*/  ISETP.NE.AND P1, PT, R0.reuse, 0x3, PT ;  /* 0x000000030000780c */ /* 0x040fe20003f25270 */
[----:B------:R-:W1:Y:S02]  /*06a0*/  FENCE.VIEW.ASYNC.S ;  /* 0x00000000000073c6 */ /* 0x000e640000000000 */
[----:B-1----:R1:W2:Y:S01]  /*06b0*/  @!UP0 SYNCS.EXCH.64 URZ, [UR6+0x30], UR4 ;  /* 0x00003004063f85b2 */ /* 0x0022a20008000100 */
[----:B------:R-:W-:Y:S01]  /*06c0*/  @P4 LEA.HI R9, R9, R152, RZ, 0x2 ;  /* 0x0000009809094211 */ /* 0x000fe200078f10ff */
[----:B0-----:R-:W-:Y:S01]  /*06d0*/  IMAD R2, R7, R20, R4 ;  /* 0x0000001407027224 */ /* 0x001fe200078e0204 */
[----:B------:R-:W-:Y:S02]  /*06e0*/  ISETP.EQ.OR P1, PT, R0, RZ, !P1 ;  /* 0x000000ff0000720c */ /* 0x000fe40004f22670 */
[----:B------:R-:W-:-:S02]  /*06f0*/  @P4 SHF.R.S32.HI R9, RZ, 0x2, R9 ;  /* 0x00000002ff094819 */ /* 0x000fc40000011409 */
[----:B------:R-:W-:Y:S02]  /*0700*/  ISETP.EQ.AND P1, PT, R5, RZ, P1 ;  /* 0x000000ff0500720c */ /* 0x000fe40000f22270 */
[----:B------:R-:W-:Y:S02]  /*0710*/  @P4 ISETP.NE.AND P5, PT, R9, R2, PT ;  /* 0x000000020900420c */ /* 0x000fe40003fa5270 */
[----:B------:R-:W-:Y:S02]  /*0720*/  ISETP.GE.U32.AND P6, PT, R6, 0x2, PT ;  /* 0x000000020600780c */ /* 0x000fe40003fc6070 */
[----:B------:R-:W-:Y:S02]  /*0730*/  SEL R9, RZ, 0x1, !P0 ;  /* 0x00000001ff097807 */ /* 0x000fe40004000000 */
[----:B------:R-:W-:Y:S01]  /*0740*/  @P4 SEL R22, RZ, 0x1, P5 ;  /* 0x00000001ff164807 */ /* 0x000fe20002800000 */
[----:B------:R1:W0:Y:S01]  /*0750*/  @!UP1 SYNCS.EXCH.64 URZ, [UR6+0x38], UR4 ;  /* 0x00003804063f95b2 */ /* 0x0002220008000100 */
[----:B------:R-:W-:Y:S01]  /*0760*/  SEL R19, RZ, 0x1, !P1 ;  /* 0x00000001ff137807 */ /* 0x000fe20004800000 */
[----:B------:R-:W-:Y:S01]  /*0770*/  NOP ;  /* 0x0000000000007918 */ /* 0x000fe20000000000 */
[----:B------:R-:W-:-:S02]  /*0780*/  LOP3.LUT R22, R22, R9, RZ, 0xc0, !PT ;  /* 0x0000000916167212 */ /* 0x000fc400078ec0ff */
[----:B------:R-:W-:Y:S01]  /*0790*/  SEL R19, R19, 0x2, P6 ;  /* 0x0000000213137807 */ /* 0x000fe20003000000 */
[----:B-12---:R-:W-:Y:S06]  /*07a0*/  @!P2 BRA `(.L_x_3) ;  /* 0x000000000008a947 */ /* 0x006fec0003800000 */
[----:B0---4-:R-:W-:Y:S01]  /*07b0*/  UCGABAR_ARV ;  /* 0x00000000000079c7 */ /* 0x011fe20008000000 */
[----:B------:R-:W-:Y:S05]  /*07c0*/  BRA `(.L_x_4) ;  /* 0x0000000000047947 */ /* 0x000fea0003800000 */
.L_x_3:
[----:B0---4-:R-:W-:Y:S01]  /*07d0*/  NOP ;  /* 0x0000000000007918 */ /* 0x011fe20000000000 */
.L_x_4:
[----:B------:R-:W0:Y:S01]  /*07e0*/  LDC R2, c[0x0][0x65c] ;  /* 0x00019700ff027b82 */ /* 0x000e220000000800 */
[----:B------:R-:W-:Y:S02]  /*07f0*/  IMAD.U32 R8, RZ, RZ, UR8 ;  /* 0x00000008ff087e24 */ /* 0x000fe4000f8e00ff */
[----:B------:R-:W-:Y:S01]  /*0800*/  IMAD.MOV.U32 R9, RZ, RZ, RZ ;  /* 0x000000ffff097224 */ /* 0x000fe200078e00ff */
[----:B0-----:R-:W-:-:S04]  /*0810*/  ISETP.NE.AND P1, PT, R2, 0x1, PT ;  /* 0x000000010200780c */ /* 0x001fc80003f25270 */
[----:B------:R-:W-:-:S09]  /*0820*/  P2R R5, PR, RZ, 0x2 ;  /* 0x00000002ff057803 */ /* 0x000fd20000000000 */
[----:B------:R-:W0:Y:S01]  /*0830*/  @P1 LDC R17, c[0x0][0x10] ;  /* 0x00000400ff111b82 */ /* 0x000e220000000800 */
[----:B------:R-:W-:Y:S02]  /*0840*/  @P1 IMAD.MOV.U32 R5, RZ, RZ, RZ ;  /* 0x000000ffff051224 */ /* 0x000fe400078e00ff */
[----:B------:R-:W-:-:S05]  /*0850*/  @P1 IMAD.MOV.U32 R13, RZ, RZ, RZ ;  /* 0x000000ffff0d1224 */ /* 0x000fca00078e00ff */
[----:B------:R-:W1:Y:S01]  /*0860*/  @!P1 LDC R11, c[0x0][0xc] ;  /* 0x00000300ff0b9b82 */ /* 0x000e620000000800 */
[----:B0-----:R-:W-:-:S04]  /*0870*/  @P1 IMAD.WIDE.U32 R16, R17, UR8, R4 ;  /* 0x0000000811101c25 */ /* 0x001fc8000f8e0004 */
[----:B------:R-:W-:Y:S02]  /*0880*/  @P1 IMAD.IADD R17, R17, 0x1, R13 ;  /* 0x0000000111111824 */ /* 0x000fe400078e020d */
[----:B-1----:R-:W-:-:S04]  /*0890*/  @!P1 IMAD.WIDE.U32 R8, R4, R11, R8 ;  /* 0x0000000b04089225 */ /* 0x002fc800078e0008 */
[----:B------:R-:W-:Y:S02]  /*08a0*/  @!P1 IMAD.MOV.U32 R16, RZ, RZ, R8 ;  /* 0x000000ffff109224 */ /* 0x000fe400078e0008 */
[----:B------:R-:W-:Y:S01]  /*08b0*/  @!P1 IMAD.MOV.U32 R17, RZ, RZ, R9 ;  /* 0x000000ffff119224 */ /* 0x000fe200078e0009 */
[----:B------:R-:W-:Y:S06]  /*08c0*/  @!P2 BRA `(.L_x_5) ;  /* 0x00000000000ca947 */ /* 0x000fec0003800000 */
[----:B------:R-:W-:Y:S01]  /*08d0*/  UCGABAR_WAIT ;  /* 0x0000000000007dc7 */ /* 0x000fe20008000000 */
[----:B------:R-:W-:Y:S01]  /*08e0*/  CCTL.IVALL ;  /* 0x00000000ff00798f */ /* 0x000fe20002000000 */
[----:B------:R-:W-:Y:S05]  /*08f0*/  BRA `(.L_x_6) ;  /* 0x0000000000047947 */ /* 0x000fea0003800000 */
.L_x_5:
[----:B------:R-:W-:Y:S06]  /*0900*/  BAR.SYNC.DEFER_BLOCKING 0x0 ;  /* 0x0000000000007b1d */ /* 0x000fec0000010000 */
.L_x_6:
[----:B------:R-:W-:Y:S05]  /*0910*/  @!P3 BRA `(.L_x_7) ;  /* 0x00000084005cb947 */ /* 0x000fea0003800000 */
[----:B------:R-:W-:-:S13]  /*0920*/  ISETP.GT.U32.AND P0, PT, R6, 0x1, PT ;  /* 0x000000010600780c */ /* 0x000fda0003f04070 */
[----:B------:R-:W-:Y:S05]  /*0930*/  @P0 EXIT ;  /* 0x000000000000094d */ /* 0x000fea0003800000 */
[----:B------:R-:W-:Y:S01]  /*0940*/  ULDC.64 UR4, c[0x0][0x650] ;  /* 0x0001940000047ab9 */ /* 0x000fe20000000a00 */
[----:B------:R-:W-:Y:S01]  /*0950*/  PRMT R0, RZ, 0x7610, R0 ;  /* 0x00007610ff007816 */ /* 0x000fe20000000000 */
[----:B------:R-:W-:Y:S01]  /*0960*/  IMAD.MOV.U32 R154, RZ, RZ, -0x1 ;  /* 0xffffffffff9a7424 */ /* 0x000fe200078e00ff */
[----:B------:R-:W-:Y:S01]  /*0970*/  ISETP.GE.U32.AND P0, PT, R16, UR4, PT ;  /* 0x0000000410007c0c */ /* 0x000fe2000bf06070 */
[----:B------:R-:W-:Y:S02]  /*0980*/  IMAD.MOV.U32 R153, RZ, RZ, -0x1 ;  /* 0xffffffffff997424 */ /* 0x000fe400078e00ff */
[----:B------:R-:W-:Y:S01]  /*0990*/  IMAD.MOV.U32 R23, RZ, RZ, -0x1 ;  /* 0xffffffffff177424 */ /* 0x000fe200078e00ff */
[----:B------:R-:W-:-:S13]  /*09a0*/  ISETP.GE.U32.AND.EX P0, PT, R17, UR5, PT, P0 ;  /* 0x0000000511007c0c */ /* 0x000fda000bf06100 */
[----:B------:R-:W-:Y:S05]  /*09b0*/  @P0 BRA `(.L_x_8) ;  /* 0x00000004002c0947 */ /* 0x000fea0003800000 */
[----:B------:R-:W0:Y:S01]  /*09c0*/  LDC.64 R24, c[0x0][0x628] ;  /* 0x00018a00ff187b82 */ /* 0x000e220000000a00 */
[----:B------:R-:W-:Y:S02]  /*09d0*/  IMAD.MOV.U32 R8, RZ, RZ, R16 ;  /* 0x000000ffff087224 */ /* 0x000fe400078e0010 */
[----:B------:R-:W-:-:S05]  /*09e0*/  IMAD.MOV.U32 R9, RZ, RZ, R17 ;  /* 0x000000ffff097224 */ /* 0x000fca00078e0011 */
[----:B------:R-:W1:Y:S08]  /*09f0*/  LDC R0, c[0x0][0x630] ;  /* 0x00018c00ff007b82 */ /* 0x000e700000000800 */
[----:B------:R-:W2:Y:S01]  /*0a00*/  LDC.64 R26, c[0x0][0x620] ;  /* 0x00018800ff1a7b82 */ /* 0x000ea20000000a00 */
[----:B0-----:R-:W-:-:S04]  /*0a10*/  ISETP.NE.U32.AND P0, PT, R24, RZ, PT ;  /* 0x000000ff1800720c */ /* 0x001fc80003f05070 */
[----:B------:R-:W-:-:S13]  /*0a20*/  ISETP.NE.AND.EX P0, PT, R25, RZ, PT, P0 ;  /* 0x000000ff1900720c */ /* 0x000fda0003f05300 */
[----:B-12---:R-:W-:Y:S05]  /*0a30*/  @!P0 BRA `(.L_x_9) ;  /* 0x0000000000288947 */ /* 0x006fea0003800000 */
[----:B------:R-:W0:Y:S02]  /*0a40*/  LDC R13, c[0x0][0x634] ;  /* 0x00018d00ff0d7b82 */ /* 0x000e240000000800 */
[----:B0-----:R-:W-:-:S05]  /*0a50*/  IADD3 R13, P0, R16, R13, RZ ;  /* 0x0000000d100d7210 */ /* 0x001fca0007f1e0ff */
[----:B------:R-:W-:-:S04]  /*0a60*/  IMAD.X R15, RZ, RZ, R17, P0 ;  /* 0x000000ffff0f7224 */ /* 0x000fc800000e0611 */
[----:B------:R-:W-:-:S04]  /*0a70*/  IMAD.WIDE.U32 R8, R15, R24, RZ ;  /* 0x000000180f087225 */ /* 0x000fc800078e00ff */
[----:B------:R-:W-:-:S04]  /*0a80*/  IMAD.WIDE.U32 R10, P0, R13, R25, R8 ;  /* 0x000000190d0a7225 */ /* 0x000fc80007800008 */
[----:B------:R-:W-:-:S04]  /*0a90*/  IMAD.WIDE.U32 R8, R13, R24, RZ ;  /* 0x000000180d087225 */ /* 0x000fc800078e00ff */
[----:B------:R-:W-:Y:S01]  /*0aa0*/  IMAD.X R13, RZ, RZ, RZ, P0 ;  /* 0x000000ffff0d7224 */ /* 0x000fe200000e06ff */
[----:B------:R-:W-:Y:S01]  /*0ab0*/  IADD3 RZ, P0, R9, R10, RZ ;  /* 0x0000000a09ff7210 */ /* 0x000fe20007f1e0ff */
[----:B------:R-:W-:-:S04]  /*0ac0*/  IMAD.MOV.U32 R12, RZ, RZ, R11 ;  /* 0x000000ffff0c7224 */ /* 0x000fc800078e000b */
[----:B------:R-:W-:-:S08]  /*0ad0*/  IMAD.WIDE.U32.X R8, R15, R25, R12, P0 ;  /* 0x000000190f087225 */ /* 0x000fd000000e040c */
.L_x_9:
[----:B------:R-:W0:Y:S01]  /*0ae0*/  LDC.64 R24, c[0x0][0x640] ;  /* 0x00019000ff187b82 */ /* 0x000e220000000a00 */
[--C-:B------:R-:W-:Y:S01]  /*0af0*/  SHF.R.U64 R28, R8, R0, R9.reuse ;  /* 0x00000000081c7219 */ /* 0x100fe20000001209 */
[----:B------:R-:W-:Y:S01]  /*0b00*/  IMAD R30, R7, R20, R4 ;  /* 0x00000014071e7224 */ /* 0x000fe200078e0204 */
[----:B------:R-:W-:Y:S01]  /*0b10*/  SHF.R.U32.HI R0, RZ, R0, R9 ;  /* 0x00000000ff007219 */ /* 0x000fe20000011609 */
[----:B------:R-:W-:Y:S01]  /*0b20*/  IMAD.MOV.U32 R21, RZ, RZ, 0x1 ;  /* 0x00000001ff157424 */ /* 0x000fe200078e00ff */
[----:B------:R-:W-:-:S03]  /*0b30*/  IADD3 R5, P0, RZ, -R28, RZ ;  /* 0x8000001cff057210 */ /* 0x000fc60007f1e0ff */
[----:B------:R-:W1:Y:S02]  /*0b40*/  LDC R6, c[0x0][0x618] ;  /* 0x00018600ff067b82 */ /* 0x000e640000000800 */
[----:B------:R-:W-:-:S04]  /*0b50*/  IMAD.X R9, RZ, RZ, ~R0, P0 ;  /* 0x000000ffff097224 */ /* 0x000fc800000e0e00 */
[-C--:B------:R-:W-:Y:S02]  /*0b60*/  IMAD R0, R9, R26.reuse, RZ ;  /* 0x0000001a09007224 */ /* 0x080fe400078e02ff */
[----:B------:R-:W2:Y:S01]  /*0b70*/  LDC R11, c[0x0][0x608] ;  /* 0x00018200ff0b7b82 */ /* 0x000ea20000000800 */
[----:B------:R-:W-:-:S04]  /*0b80*/  IMAD.WIDE.U32 R8, R5, R26, R16 ;  /* 0x0000001a05087225 */ /* 0x000fc800078e0010 */
[----:B------:R-:W-:-:S03]  /*0b90*/  IMAD R5, R5, R27, R0 ;  /* 0x0000001b05057224 */ /* 0x000fc600078e0200 */
[----:B------:R-:W3:Y:S01]  /*0ba0*/  LDC R12, c[0x0][0x658] ;  /* 0x00019600ff0c7b82 */ /* 0x000ee20000000800 */
[----:B0-----:R-:W-:Y:S01]  /*0bb0*/  ISETP.NE.U32.AND P0, PT, R24, RZ, PT ;  /* 0x000000ff1800720c */ /* 0x001fe20003f05070 */
[----:B------:R-:W-:Y:S02]  /*0bc0*/  IMAD.IADD R5, R9, 0x1, R5 ;  /* 0x0000000109057824 */ /* 0x000fe400078e0205 */
[----:B------:R-:W-:Y:S01]  /*0bd0*/  IMAD.MOV.U32 R9, RZ, RZ, -0x1 ;  /* 0xffffffffff097424 */ /* 0x000fe200078e00ff */
[----:B------:R-:W-:-:S03]  /*0be0*/  ISETP.NE.AND.EX P0, PT, R25, RZ, PT, P0 ;  /* 0x000000ff1900720c */ /* 0x000fc60003f05300 */
[----:B------:R-:W0:Y:S01]  /*0bf0*/  LDC R15, c[0x0][0x600] ;  /* 0x00018000ff0f7b82 */ /* 0x000e220000000800 */
[-CC-:B-1----:R-:W-:Y:S02]  /*0c00*/  SHF.R.U64 R13, R8, R6.reuse, R5.reuse ;  /* 0x00000006080d7219 */ /* 0x182fe40000001205 */
[----:B------:R-:W-:-:S05]  /*0c10*/  SHF.R.U32.HI R0, RZ, R6, R5 ;  /* 0x00000006ff007219 */ /* 0x000fca0000011605 */
[----:B------:R-:W1:Y:S01]  /*0c20*/  LDC R14, c[0x0][0x648] ;  /* 0x00019200ff0e7b82 */ /* 0x000e620000000800 */
[-CC-:B--2---:R-:W-:Y:S02]  /*0c30*/  SHF.R.U64 R27, R13, R11.reuse, R0.reuse ;  /* 0x0000000b0d1b7219 */ /* 0x184fe40000001200 */
[----:B------:R-:W-:-:S05]  /*0c40*/  SHF.R.U32.HI R5, RZ, R11, R0 ;  /* 0x0000000bff057219 */ /* 0x000fca0000011600 */
[----:B------:R-:W2:Y:S01]  /*0c50*/  LDC R26, c[0x0][0x638] ;  /* 0x00018e00ff1a7b82 */ /* 0x000ea20000000800 */
[-CC-:B---3--:R-:W-:Y:S02]  /*0c60*/  SHF.R.U64 R20, R27, R12.reuse, R5.reuse ;  /* 0x0000000c1b147219 */ /* 0x188fe40000001205 */
[-C--:B------:R-:W-:Y:S02]  /*0c70*/  SHF.L.U32 R0, R9, R12.reuse, RZ ;  /* 0x0000000c09007219 */ /* 0x080fe400000006ff */
[----:B------:R-:W-:Y:S01]  /*0c80*/  SHF.R.U32.HI R5, RZ, R12, R5 ;  /* 0x0000000cff057219 */ /* 0x000fe20000011605 */
[----:B------:R-:W-:Y:S01]  /*0c90*/  IMAD.MOV.U32 R4, RZ, RZ, R20 ;  /* 0x000000ffff047224 */ /* 0x000fe200078e0014 */
[----:B------:R-:W-:Y:S01]  /*0ca0*/  LOP3.LUT R10, RZ, R0, RZ, 0x33, !PT ;  /* 0x00000000ff0a7212 */ /* 0x000fe200078e33ff */
[----:B------:R-:W3:Y:S01]  /*0cb0*/  LDC R23, c[0x0][0x610] ;  /* 0x00018400ff177b82 */ /* 0x000ee20000000800 */
[----:B------:R-:W-:Y:S05]  /*0cc0*/  @!P0 BRA `(.L_x_10) ;  /* 0x0000000000288947 */ /* 0x000fea0003800000 */
[----:B------:R-:W4:Y:S02]  /*0cd0*/  LDC R9, c[0x0][0x64c] ;  /* 0x00019300ff097b82 */ /* 0x000f240000000800 */
[----:B----4-:R-:W-:-:S05]  /*0ce0*/  IADD3 R9, P0, R20, R9, RZ ;  /* 0x0000000914097210 */ /* 0x010fca0007f1e0ff */
        /* <DEDUP_REMOVED lines=8> */
.L_x_10:
[----:B-1----:R-:W-:Y:S01]  /*0d70*/  SHF.R.U64 R4, R4, R14, R5 ;  /* 0x0000000e04047219 */ /* 0x002fe20000001205 */
[----:B0-----:R-:W-:Y:S01]  /*0d80*/  VIADD R6, R15, 0xffffffff ;  /* 0xffffffff0f067836 */ /* 0x001fe20000000000 */
[----:B------:R-:W-:Y:S02]  /*0d90*/  SHF.L.U32 R0, R21, R12, RZ ;  /* 0x0000000c15007219 */ /* 0x000fe400000006ff */
[----:B------:R-:W-:Y:S01]  /*0da0*/  LOP3.LUT R5, R27, R10, RZ, 0xc0, !PT ;  /* 0x0000000a1b057212 */ /* 0x000fe200078ec0ff */
[----:B------:R-:W-:Y:S01]  /*0db0*/  IMAD.MOV R7, RZ, RZ, -R4 ;  /* 0x000000ffff077224 */ /* 0x000fe200078e0a04 */
[----:B------:R-:W-:Y:S02]  /*0dc0*/  SEL R3, R3, R30, !P1 ;  /* 0x0000001e03037207 */ /* 0x000fe40004800000 */
[----:B------:R-:W-:Y:S01]  /*0dd0*/  LOP3.LUT R6, R13, R6, RZ, 0xc0, !PT ;  /* 0x000000060d067212 */ /* 0x000fe200078ec0ff */
[----:B------:R-:W-:Y:S02]  /*0de0*/  IMAD R4, R0, R4, R5 ;  /* 0x0000000400047224 */ /* 0x000fe400078e0205 */
[----:B--2---:R-:W-:-:S02]  /*0df0*/  IMAD R0, R7, R26, R20 ;  /* 0x0000001a07007224 */ /* 0x004fc400078e0214 */
[----:B---3--:R-:W-:Y:S02]  /*0e00*/  IMAD R3, R4, R23, R3 ;  /* 0x0000001704037224 */ /* 0x008fe400078e0203 */
[----:B------:R-:W-:Y:S02]  /*0e10*/  IMAD R154, R0, R15, R6 ;  /* 0x0000000f009a7224 */ /* 0x000fe400078e0206 */
[----:B------:R-:W-:Y:S02]  /*0e20*/  IMAD.MOV.U32 R4, RZ, RZ, 0x1 ;  /* 0x00000001ff047424 */ /* 0x000fe400078e00ff */
[----:B------:R-:W-:Y:S01]  /*0e30*/  IMAD.MOV.U32 R23, RZ, RZ, R28 ;  /* 0x000000ffff177224 */ /* 0x000fe200078e001c */
[----:B------:R-:W-:Y:S02]  /*0e40*/  SEL R153, R154, R3, !P1 ;  /* 0x000000039a997207 */ /* 0x000fe40004800000 */
[----:B------:R-:W-:Y:S02]  /*0e50*/  PRMT R0, R4, 0x7610, R0 ;  /* 0x0000761004007816 */ /* 0x000fe40000000000 */
[----:B------:R-:W-:-:S07]  /*0e60*/  SEL R154, R3, R154, !P1 ;  /* 0x0000009a039a7207 */ /* 0x000fce0004800000 */
.L_x_8:
[----:B------:R-:W-:-:S08]  /*0e70*/  NOP ;  /* 0x0000000000007918 */ /* 0x000fd00000000000 */
[----:B------:R-:W0:Y:S02]  /*0e80*/  USETMAXREG.TRY_ALLOC.CTAPOOL UP0, 0xe8 ;  /* 0x000000e8000079c8 */ /* 0x000e240008000600 */
[----:B0-----:R-:W-:-:S13]  /*0e90*/  PLOP3.LUT P0, PT, PT, PT, UP0, 0x80, 0x0 ;  /* 0x000000000000781c */ /* 0x001fda0003f0f008 */
[----:B------:R-:W-:Y:S05]  /*0ea0*/  @!P0 BRA `(.L_x_8) ;  /* 0xfffffffc00f08947 */ /* 0x000fea000383ffff */
[----:B------:R-:W-:Y:S01]  /*0eb0*/  ULDC.64 UR4, c[0x0][0x598] ;  /* 0x0001660000047ab9 */ /* 0x000fe20000000a00 */
[----:B------:R-:W-:Y:S01]  /*0ec0*/  ULDC.64 UR36, c[0x0][0x208] ;  /* 0x0000820000247ab9 */ /* 0x000fe20000000a00 */
[----:B------:R-:W-:-:S04]  /*0ed0*/  ISETP.NE.U32.AND P0, PT, RZ, UR4, PT ;  /* 0x00000004ff007c0c */ /* 0x000fc8000bf05070 */
[----:B------:R-:W-:-:S13]  /*0ee0*/  ISETP.NE.AND.EX P0, PT, RZ, UR5, PT, P0 ;  /* 0x00000005ff007c0c */ /* 0x000fda000bf05300 */
[----:B------:R-:W-:Y:S05]  /*0ef0*/  @!P0 BRA `(.L_x_11) ;  /* 0x00000000001c8947 */ /* 0x000fea0003800000 */
[----:B------:R-:W0:Y:S02]  /*0f00*/  LDC.64 R4, c[0x0][0x598] ;  /* 0x00016600ff047b82 */ /* 0x000e240000000a00 */
[----:B0-----:R-:W2:Y:S02]  /*0f10*/  LDG.E.64 R4, desc[UR36][R4.64] ;  /* 0x0000002404047981 */ /* 0x001ea4000c1e1b00 */
[----:B--2---:R-:W-:-:S04]  /*0f20*/  ISETP.NE.U32.AND P0, PT, R4, RZ, PT ;  /* 0x000000ff0400720c */ /* 0x004fc80003f05070 */
[----:B------:R-:W-:-:S13]  /*0f30*/  ISETP.NE.AND.EX P0, PT, R5, RZ, PT, P0 ;  /* 0x000000ff0500720c */ /* 0x000fda0003f05300 */
[----:B------:R-:W-:Y:S05]  /*0f40*/  @!P0 BRA `(.L_x_11) ;  /* 0x0000000000088947 */ /* 0x000fea0003800000 */
[----:B------:R0:W5:Y:S01]  /*0f50*/  LD.E R155, desc[UR36][R4.64] ;  /* 0x00000024049b7980 */ /* 0x000162000c101900 */
[----:B------:R-:W-:Y:S05]  /*0f60*/  BRA `(.L_x_12) ;  /* 0x0000000000247947 */ /* 0x000fea0003800000 */
.L_x_11:
[----:B------:R-:W-:Y:S02]  /*0f70*/  ULDC.64 UR4, c[0x0][0x588] ;  /* 0x0001620000047ab9 */ /* 0x000fe40000000a00 */
[----:B------:R-:W-:-:S04]  /*0f80*/  ISETP.NE.U32.AND P0, PT, RZ, UR4, PT ;  /* 0x00000004ff007c0c */ /* 0x000fc8000bf05070 */
[----:B------:R-:W-:-:S13]  /*0f90*/  ISETP.NE.AND.EX P0, PT, RZ, UR5, PT, P0 ;  /* 0x00000005ff007c0c */ /* 0x000fda000bf05300 */
[----:B------:R-:W-:Y:S05]  /*0fa0*/  @!P0 BRA `(.L_x_13) ;  /* 0x00000000000c8947 */ /* 0x000fea0003800000 */
[----:B------:R-:W0:Y:S02]  /*0fb0*/  LDC.64 R4, c[0x0][0x588] ;  /* 0x00016200ff047b82 */ /* 0x000e240000000a00 */
[----:B0-----:R1:W5:Y:S01]  /*0fc0*/  LDG.E R155, desc[UR36][R4.64] ;  /* 0x00000024049b7981 */ /* 0x001362000c1e1900 */
[----:B------:R-:W-:Y:S05]  /*0fd0*/  BRA `(.L_x_12) ;  /* 0x0000000000087947 */ /* 0x000fea0003800000 */
.L_x_13:
[----:B------:R-:W-:Y:S02]  /*0fe0*/  ULDC UR4, c[0x0][0x580] ;  /* 0x0001600000047ab9 */ /* 0x000fe40000000800 */
[----:B------:R-:W-:-:S07]  /*0ff0*/  IMAD.U32 R155, RZ, RZ, UR4 ;  /* 0x00000004ff9b7e24 */ /* 0x000fce000f8e00ff */
.L_x_12:
[----:B------:R-:W-:Y:S02]  /*1000*/  ULDC.64 UR4, c[0x0][0x5a0] ;  /* 0x0001680000047ab9 */ /* 0x000fe40000000a00 */
[----:B------:R-:W-:-:S04]  /*1010*/  ISETP.NE.U32.AND P0, PT, RZ, UR4, PT ;  /* 0x00000004ff007c0c */ /* 0x000fc8000bf05070 */
[----:B------:R-:W-:-:S13]  /*1020*/  ISETP.NE.AND.EX P0, PT, RZ, UR5, PT, P0 ;  /* 0x00000005ff007c0c */ /* 0x000fda000bf05300 */
[----:B------:R-:W-:Y:S05]  /*1030*/  @!P0 BRA `(.L_x_14) ;  /* 0x00000000001c8947 */ /* 0x000fea0003800000 */
[----:B01----:R-:W0:Y:S02]  /*1040*/  LDC.64 R4, c[0x0][0x5a0] ;  /* 0x00016800ff047b82 */ /* 0x003e240000000a00 */
[----:B0-----:R-:W2:Y:S02]  /*1050*/  LDG.E.64 R4, desc[UR36][R4.64] ;  /* 0x0000002404047981 */ /* 0x001ea4000c1e1b00 */
[----:B--2---:R-:W-:-:S04]  /*1060*/  ISETP.NE.U32.AND P0, PT, R4, RZ, PT ;  /* 0x000000ff0400720c */ /* 0x004fc80003f05070 */
[----:B------:R-:W-:-:S13]  /*1070*/  ISETP.NE.AND.EX P0, PT, R5, RZ, PT, P0 ;  /* 0x000000ff0500720c */ /* 0x000fda0003f05300 */
[----:B------:R-:W-:Y:S05]  /*1080*/  @!P0 BRA `(.L_x_14) ;  /* 0x0000000000088947 */ /* 0x000fea0003800000 */
[----:B------:R0:W5:Y:S01]  /*1090*/  LD.E R156, desc[UR36][R4.64] ;  /* 0x00000024049c7980 */ /* 0x000162000c101900 */
[----:B------:R-:W-:Y:S05]  /*10a0*/  BRA `(.L_x_15) ;  /* 0x0000000000247947 */ /* 0x000fea0003800000 */
.L_x_14:
[----:B------:R-:W-:Y:S02]  /*10b0*/  ULDC.64 UR4, c[0x0][0x590] ;  /* 0x0001640000047ab9 */ /* 0x000fe40000000a00 */
[----:B------:R-:W-:-:S04]  /*10c0*/  ISETP.NE.U32.AND P0, PT, RZ, UR4, PT ;  /* 0x00000004ff007c0c */ /* 0x000fc8000bf05070 */
[----:B------:R-:W-:-:S13]  /*10d0*/  ISETP.NE.AND.EX P0, PT, RZ, UR5, PT, P0 ;  /* 0x00000005ff007c0c */ /* 0x000fda000bf05300 */
[----:B------:R-:W-:Y:S05]  /*10e0*/  @!P0 BRA `(.L_x_16) ;  /* 0x00000000000c8947 */ /* 0x000fea0003800000 */
[----:B------:R-:W2:Y:S02]  /*10f0*/  LDC.64 R156, c[0x0][0x590] ;  /* 0x00016400ff9c7b82 */ /* 0x000ea40000000a00 */
[----:B--2---:R2:W5:Y:S01]  /*1100*/  LDG.E R156, desc[UR36][R156.64] ;  /* 0x000000249c9c7981 */ /* 0x004562000c1e1900 */
[----:B------:R-:W-:Y:S05]  /*1110*/  BRA `(.L_x_15) ;  /* 0x0000000000087947 */ /* 0x000fea0003800000 */
.L_x_16:
[----:B------:R-:W-:Y:S02]  /*1120*/  ULDC UR4, c[0x0][0x584] ;  /* 0x0001610000047ab9 */ /* 0x000fe40000000800 */
[----:B------:R-:W-:-:S07]  /*1130*/  IMAD.U32 R156, RZ, RZ, UR4 ;  /* 0x00000004ff9c7e24 */ /* 0x000fce000f8e00ff */
.L_x_15:
[----:B------:R-:W-:-:S13]  /*1140*/  LOP3.LUT P0, RZ, R0, 0xff, RZ, 0xc0, !PT ;  /* 0x000000ff00ff7812 */ /* 0x000fda000780c0ff */
[----:B------:R-:W-:Y:S05]  /*1150*/  @!P0 EXIT ;  /* 0x000000000000894d */ /* 0x000fea0003800000 */
[----:B------:R-:W-:Y:S01]  /*1160*/  ULDC UR4, c[0x0][0x28c] ;  /* 0x0000a30000047ab9 */ /* 0x000fe20000000800 */
[----:B--2---:R-:W-:Y:S01]  /*1170*/  LOP3.LUT R157, R19, 0x1, RZ, 0xfc, !PT ;  /* 0x00000001139d7812 */ /* 0x004fe200078efcff */
[----:B------:R-:W-:Y:S01]  /*1180*/  UIADD3 UR4, UR4, 0x3f, URZ ;  /* 0x0000003f04047890 */ /* 0x000fe2000fffe03f */
[----:B------:R-:W-:Y:S01]  /*1190*/  UMOV UR38, URZ ;  /* 0x0000003f00267c82 */ /* 0x000fe20008000000 */
[----:B------:R-:W-:Y:S02]  /*11a0*/  UMOV UR39, URZ ;  /* 0x0000003f00277c82 */ /* 0x000fe40008000000 */
[----:B------:R-:W-:-:S04]  /*11b0*/  USHF.R.S32.HI UR5, URZ, 0x1f, UR4 ;  /* 0x0000001f3f057899 */ /* 0x000fc80008011404 */
[----:B------:R-:W-:-:S04]  /*11c0*/  ULEA.HI UR5, UR5, UR4, URZ, 0x6 ;  /* 0x0000000405057291 */ /* 0x000fc8000f8f303f */
[----:B------:R-:W-:-:S12]  /*11d0*/  USHF.R.S32.HI UR40, URZ, 0x6, UR5 ;  /* 0x000000063f287899 */ /* 0x000fd80008011405 */
.L_x_290:
[----:B------:R-:W-:Y:S01]  /*11e0*/  LOP3.LUT R0, R18, 0x80, RZ, 0xc0, !PT ;  /* 0x0000008012007812 */ /* 0x000fe200078ec0ff */
[----:B--2---:R-:W2:Y:S01]  /*11f0*/  S2UR UR7, SR_CgaCtaId ;  /* 0x00000000000779c3 */ /* 0x004ea20000008800 */
[----:B------:R-:W-:Y:S02]  /*1200*/  UMOV UR6, 0x400 ;  /* 0x0000040000067882 */ /* 0x000fe40000000000 */
[----:B------:R-:W-:-:S06]  /*1210*/  SHF.R.U32.HI R0, RZ, 0x7, R0 ;  /* 0x00000007ff007819 */ /* 0x000fcc0000011600 */
[----:B---3--:R-:W3:Y:S01]  /*1220*/  SHFL.IDX PT, R0, R0, RZ, 0x1f ;  /* 0x00001fff00007589 */ /* 0x008ee200000e0000 */
[----:B--2---:R-:W-:Y:S01]  /*1230*/  ULEA UR6, UR7, UR6, 0x18 ;  /* 0x0000000607067291 */ /* 0x004fe2000f8ec03f */
[----:B---3--:R-:W-:-:S13]  /*1240*/  R2UR UR4, R0 ;  /* 0x00000000000472ca */ /* 0x008fda00000e0000 */
[----:B------:R-:W-:-:S04]  /*1250*/  ULEA.HI UR5, UR4, UR4, URZ, 0x1 ;  /* 0x0000000404057291 */ /* 0x000fc8000f8f083f */
[----:B------:R-:W-:-:S04]  /*1260*/  ULOP3.LUT UR5, UR5, 0x7fffe, URZ, 0xc0, !UPT ;  /* 0x0007fffe05057892 */ /* 0x000fc8000f8ec03f */
[----:B------:R-:W-:-:S03]  /*1270*/  UIADD3 UR5, UR4, -UR5, URZ ;  /* 0x8000000504057290 */ /* 0x000fc6000fffe03f */
[----:B------:R-:W-:Y:S01]  /*1280*/  ULDC UR4, c[0x0][0x28c] ;  /* 0x0000a30000047ab9 */ /* 0x000fe20000000800 */
[----:B------:R-:W-:Y:S01]  /*1290*/  ULEA UR5, UR5, UR6, 0xd ;  /* 0x0000000605057291 */ /* 0x000fe2000f8e683f */
[----:B------:R-:W-:-:S03]  /*12a0*/  ISETP.LT.AND P0, PT, RZ, UR4, PT ;  /* 0x00000004ff007c0c */ /* 0x000fc6000bf01270 */
[----:B------:R-:W-:-:S04]  /*12b0*/  UIADD3 UR5, UR5, 0x100, URZ ;  /* 0x0000010005057890 */ /* 0x000fc8000fffe03f */
[----:B------:R-:W-:-:S04]  /*12c0*/  USHF.R.U32.HI UR5, URZ, 0x4, UR5 ;  /* 0x000000043f057899 */ /* 0x000fc80008011605 */
[----:B------:R-:W-:Y:S02]  /*12d0*/  ULOP3.LUT UR41, UR5, 0x3fff, URZ, 0xc0, !UPT ;  /* 0x00003fff05297892 */ /* 0x000fe4000f8ec03f */
[----:B-1--4-:R-:W-:Y:S10]  /*12e0*/  @P0 BRA `(.L_x_17) ;  /* 0x0000000000400947 */ /* 0x012ff40003800000 */
[----:B------:R-:W-:Y:S01]  /*12f0*/  MOV R0, 0x0 ;  /* 0x0000000000007802 */ /* 0x000fe20000000f00 */
[----:B------:R-:W-:Y:S01]  /*1300*/  ULDC.64 UR4, c[0x4][0x68] ;  /* 0x01001a0000047ab9 */ /* 0x000fe20000000a00 */
[----:B------:R-:W-:Y:S01]  /*1310*/  ULDC.64 UR6, c[0x4][0x8] ;  /* 0x0100020000067ab9 */ /* 0x000fe20000000a00 */
[----:B01----:R-:W-:Y:S01]  /*1320*/  IMAD.U32 R4, RZ, RZ, UR4 ;  /* 0x00000004ff047e24 */ /* 0x003fe2000f8e00ff */
[----:B------:R0:W1:Y:S01]  /*1330*/  LDC.64 R14, c[0x4][R0] ;  /* 0x01000000000e7b82 */ /* 0x0000620000000a00 */
[----:B------:R-:W-:Y:S01]  /*1340*/  IMAD.U32 R5, RZ, RZ, UR5 ;  /* 0x00000005ff057e24 */ /* 0x000fe2000f8e00ff */
[----:B------:R-:W-:Y:S01]  /*1350*/  ULDC.64 UR4, c[0x4][0x70] ;  /* 0x01001c0000047ab9 */ /* 0x000fe20000000a00 */
[----:B------:R-:W-:Y:S02]  /*1360*/  IMAD.U32 R10, RZ, RZ, UR6 ;  /* 0x00000006ff0a7e24 */ /* 0x000fe4000f8e00ff */
[----:B------:R-:W-:Y:S02]  /*1370*/  IMAD.U32 R6, RZ, RZ, UR4 ;  /* 0x00000004ff067e24 */ /* 0x000fe4000f8e00ff */
[----:B------:R-:W-:-:S02]  /*1380*/  IMAD.U32 R7, RZ, RZ, UR5 ;  /* 0x00000005ff077e24 */ /* 0x000fc4000f8e00ff */
[----:B------:R-:W-:Y:S02]  /*1390*/  IMAD.U32 R11, RZ, RZ, UR7 ;  /* 0x00000007ff0b7e24 */ /* 0x000fe4000f8e00ff */
[----:B------:R-:W-:Y:S02]  /*13a0*/  IMAD.MOV.U32 R8, RZ, RZ, 0x1e1 ;  /* 0x000001e1ff087424 */ /* 0x000fe400078e00ff */
[----:B------:R-:W-:Y:S02]  /*13b0*/  IMAD.MOV.U32 R12, RZ, RZ, 0x1 ;  /* 0x00000001ff0c7424 */ /* 0x000fe400078e00ff */
[----:B0-----:R-:W-:-:S07]  /*13c0*/  IMAD.MOV.U32 R13, RZ, RZ, RZ ;  /* 0x000000ffff0d7224 */ /* 0x001fce00078e00ff */
[----:B------:R-:W-:-:S07]  /*13d0*/  LEPC R20, `(.L_x_17) ;  /* 0x000000001014794e */ /* 0x000fce0000000000 */
[----:B-1---5:R-:W-:Y:S05]  /*13e0*/  CALL.ABS.NOINC R14 ;  /* 0x000000000e007343 */ /* 0x022fea0003c00000 */
.L_x_17:
[----:B------:R-:W-:-:S13]  /*13f0*/  ISETP.NE.AND P0, PT, R157, 0x3, PT ;  /* 0x000000039d00780c */ /* 0x000fda0003f05270 */
[----:B------:R-:W-:Y:S05]  /*1400*/  @!P0 BRA `(.L_x_18) ;  /* 0x0000000000048947 */ /* 0x000fea0003800000 */
[----:B------:R-:W-:Y:S01]  /*1410*/  BPT.TRAP 0x1 ;  /* 0x000000040000795c */ /* 0x000fe20000300000 */
.L_x_18:
[----:B------:R-:W2:Y:S01]  /*1420*/  S2UR UR5, SR_CgaCtaId ;  /* 0x00000000000579c3 */ /* 0x000ea20000008800 */
[----:B------:R-:W-:Y:S01]  /*1430*/  UMOV UR4, 0x400 ;  /* 0x0000040000047882 */ /* 0x000fe20000000000 */
[----:B------:R-:W-:Y:S02]  /*1440*/  IMAD.U32 R0, RZ, RZ, UR38 ;  /* 0x00000026ff007e24 */ /* 0x000fe4000f8e00ff */
[----:B------:R-:W-:-:S03]  /*1450*/  IMAD.U32 R3, RZ, RZ, UR39 ;  /* 0x00000027ff037e24 */ /* 0x000fc6000f8e00ff */
[----:B------:R-:W-:Y:S01]  /*1460*/  SHF.L.U32 R0, R0, 0x1f, RZ ;  /* 0x0000001f00007819 */ /* 0x000fe200000006ff */
[----:B--2---:R-:W-:-:S06]  /*1470*/  ULEA UR4, UR5, UR4, 0x18 ;  /* 0x0000000405047291 */ /* 0x004fcc000f8ec03f */
[----:B------:R-:W-:-:S04]  /*1480*/  IMAD.U32 R6, RZ, RZ, UR4 ;  /* 0x00000004ff067e24 */ /* 0x000fc8000f8e00ff */
[----:B------:R-:W-:-:S04]  /*1490*/  IMAD R3, R3, 0x8, R6 ;  /* 0x0000000803037824 */ /* 0x000fc800078e0206 */
[----:B------:R2:W3:Y:S01]  /*14a0*/  SYNCS.PHASECHK.TRANS64.TRYWAIT P1, [R3+URZ], R0 ;  /* 0x00000000030075a7 */ /* 0x0004e2000802017f */
[----:B------:R-:W-:Y:S05]  /*14b0*/  @!P0 BRA `(.L_x_19) ;  /* 0x0000000000048947 */ /* 0x000fea0003800000 */
[----:B------:R-:W-:Y:S01]  /*14c0*/  BPT.TRAP 0x1 ;  /* 0x000000040000795c */ /* 0x000fe20000300000 */
.L_x_19:
[----:B---3--:R-:W-:Y:S05]  /*14d0*/  @P1 BRA `(.L_x_20) ;  /* 0x0000000000081947 */ /* 0x008fea0003800000 */
[----:B------:R-:W3:Y:S02]  /*14e0*/  SYNCS.PHASECHK.TRANS64.TRYWAIT P1, [R3+URZ], R0 ;  /* 0x00000000030075a7 */ /* 0x000ee4000802017f */
[----:B---3--:R-:W-:Y:S05]  /*14f0*/  @!P1 BRA `(.L_x_21) ;  /* 0x00000090000c9947 */ /* 0x008fea0003800000 */
.L_x_20:
[----:B------:R-:W-:-:S04]  /*1500*/  UISETP.LT.AND UP0, UPT, UR40, 0x1, UPT ;  /* 0x000000012800788c */ /* 0x000fc8000bf01270 */
[----:B------:R-:W-:-:S06]  /*1510*/  USEL UR4, UR40, 0x1, UP0 ;  /* 0x0000000128047887 */ /* 0x000fcc0008000000 */
[----:B--23--:R-:W-:Y:S01]  /*1520*/  IMAD.U32 R0, RZ, RZ, UR4 ;  /* 0x00000004ff007e24 */ /* 0x00cfe2000f8e00ff */
[----:B------:R-:W-:Y:S05]  /*1530*/  WARPSYNC.ALL ;  /* 0x0000000000007948 */ /* 0x000fea0003800000 */
[----:B------:R-:W-:-:S04]  /*1540*/  IADD3 R0, -R0, UR40, RZ ;  /* 0x0000002800007c10 */ /* 0x000fc8000fffe1ff */
[----:B------:R-:W-:Y:S02]  /*1550*/  ISETP.GE.AND P1, PT, R0, 0x1, PT ;  /* 0x000000010000780c */ /* 0x000fe40003f26270 */
[----:B------:R-:W-:Y:S01]  /*1560*/  R2UR UR4, R6 ;  /* 0x00000000060472ca */ /* 0x000fe200000e0000 */
[----:B------:R-:W-:Y:S01]  /*1570*/  WARPGROUP.ARRIVE ;  /* 0x00000000000079c5 */ /* 0x000fe20000000000 */
[----:B------:R-:W-:Y:S01]  /*1580*/  UMOV UR9, 0x40000040 ;  /* 0x4000004000097882 */ /* 0x000fe20000000000 */
[----:B------:R-:W-:-:S10]  /*1590*/  UMOV UR11, 0x40000040 ;  /* 0x40000040000b7882 */ /* 0x000fd40000000000 */
[----:B------:R-:W-:-:S04]  /*15a0*/  UIADD3 UR4, UR4, 0x10100, URZ ;  /* 0x0001010004047890 */ /* 0x000fc8000fffe03f */
[----:B------:R-:W-:-:S04]  /*15b0*/  USHF.R.U32.HI UR4, URZ, 0x4, UR4 ;  /* 0x000000043f047899 */ /* 0x000fc80008011604 */
[----:B------:R-:W-:Y:S02]  /*15c0*/  ULOP3.LUT UR5, UR4, 0x3fff, URZ, 0xc0, !UPT ;  /* 0x00003fff04057892 */ /* 0x000fe4000f8ec03f */
[----:B------:R-:W-:Y:S02]  /*15d0*/  ULOP3.LUT UR4, UR41, 0x10000, URZ, 0xfc, !UPT ;  /* 0x0001000029047892 */ /* 0x000fe4000f8efc3f */
[----:B------:R-:W-:Y:S02]  /*15e0*/  ULOP3.LUT UR5, UR5, 0x10000, URZ, 0xfc, !UPT ;  /* 0x0001000005057892 */ /* 0x000fe4000f8efc3f */
[----:B------:R-:W-:Y:S02]  /*15f0*/  ULEA UR6, UR39, UR4, 0xb ;  /* 0x0000000427067291 */ /* 0x000fe4000f8e583f */
[----:B------:R-:W-:-:S05]  /*1600*/  ULEA UR7, UR39, UR5, 0xc ;  /* 0x0000000527077291 */ /* 0x000fca000f8e603f */
[----:B------:R-:W-:Y:S02]  /*1610*/  UMOV UR8, UR6 ;  /* 0x0000000600087c82 */ /* 0x000fe40008000000 */
[----:B------:R-:W-:Y:S02]  /*1620*/  UMOV UR10, UR7 ;  /* 0x00000007000a7c82 */ /* 0x000fe40008000000 */
[----:B------:R-:W-:Y:S01]  /*1630*/  HGMMA.64x256x8.F32.TF32 R24, gdesc[UR8], RZ, !UPT, gsb0 ;  /* 0x07e00000081879f0 */ /* 0x000fe2000c0028ff */
[----:B------:R-:W-:Y:S02]  /*1640*/  UIADD3 UR8, UR6, 0x2, URZ ;  /* 0x0000000206087890 */ /* 0x000fe4000fffe03f */
[----:B------:R-:W-:Y:S01]  /*1650*/  UIADD3 UR10, UR7, 0x2, URZ ;  /* 0x00000002070a7890 */ /* 0x000fe2000fffe03f */
[----:B------:R-:W-:Y:S01]  /*1660*/  UMOV UR9, 0x40000040 ;  /* 0x4000004000097882 */ /* 0x000fe20000000000 */
[----:B------:R-:W-:Y:S01]  /*1670*/  UMOV UR11, 0x40000040 ;  /* 0x40000040000b7882 */ /* 0x000fe20000000000 */
[----:B------:R-:W-:-:S02]  /*1680*/  WARPGROUP.DEPBAR.LE gsb0, 0x0 ;  /* 0x00008000000079c5 */ /* 0x000fc40000010000 */
[----:B------:R-:W-:-:S15]  /*1690*/  WARPGROUP.ARRIVE ;  /* 0x00000000000079c5 */ /* 0x000fde0000000000 */
[----:B------:R-:W-:-:S05]  /*16a0*/  NOP ;  /* 0x0000000000007918 */ /* 0x000fca0000000000 */
[----:B------:R-:W-:Y:S01]  /*16b0*/  HGMMA.64x256x8.F32.TF32 R24, gdesc[UR8], R24, gsb0 ;  /* 0x07e00000081879f0 */ /* 0x000fe20008002818 */
[----:B------:R-:W-:Y:S02]  /*16c0*/  UIADD3 UR8, UR6, 0x4, URZ ;  /* 0x0000000406087890 */ /* 0x000fe4000fffe03f */
[----:B------:R-:W-:Y:S01]  /*16d0*/  UIADD3 UR10, UR7, 0x4, URZ ;  /* 0x00000004070a7890 */ /* 0x000fe2000fffe03f */
[----:B------:R-:W-:Y:S01]  /*16e0*/  UMOV UR9, 0x40000040 ;  /* 0x4000004000097882 */ /* 0x000fe20000000000 */
[----:B------:R-:W-:Y:S01]  /*16f0*/  UMOV UR11, 0x40000040 ;  /* 0x40000040000b7882 */ /* 0x000fe20000000000 */
[----:B------:R-:W-:Y:S02]  /*1700*/  WARPGROUP.DEPBAR.LE gsb0, 0x0 ;  /* 0x00008000000079c5 */ /* 0x000fe40000010000 */
        /* <DEDUP_REMOVED lines=42> */
[----:B------:R-:W-:Y:S03]  /*19b0*/  HGMMA.64x256x8.F32.TF32 R24, gdesc[UR8], R24, gsb0 ;  /* 0x07e00000081879f0 */ /* 0x000fe60008002818 */
[----:B------:R-:W-:Y:S02]  /*19c0*/  WARPGROUP.DEPBAR.LE gsb0, 0x0 ;  /* 0x00008000000079c5 */ /* 0x000fe40000010000 */
[----:B------:R-:W-:Y:S05]  /*19d0*/  @!P1 BRA `(.L_x_22) ;  /* 0x0000000400b09947 */ /* 0x000fea0003800000 */
[----:B------:R-:W-:Y:S02]  /*19e0*/  UIADD3 UR6, UR39, 0x1, URZ ;  /* 0x0000000127067890 */ /* 0x000fe4000fffe03f */
[----:B------:R-:W-:Y:S02]  /*19f0*/  IMAD.U32 R3, RZ, RZ, UR39 ;  /* 0x00000027ff037e24 */ /* 0x000fe4000f8e00ff */
[----:B------:R-:W-:-:S04]  /*1a00*/  UISETP.NE.AND UP0, UPT, UR6, 0x2, UPT ;  /* 0x000000020600788c */ /* 0x000fc8000bf05270 */
[----:B------:R-:W-:Y:S02]  /*1a10*/  USEL UR7, URZ, 0x1, UP0 ;  /* 0x000000013f077887 */ /* 0x000fe40008000000 */
[----:B------:R-:W-:Y:S02]  /*1a20*/  USEL UR6, UR6, URZ, UP0 ;  /* 0x0000003f06067287 */ /* 0x000fe40008000000 */
[----:B------:R-:W-:-:S06]  /*1a30*/  ULOP3.LUT UR7, UR38, UR7, URZ, 0x3c, !UPT ;  /* 0x0000000726077292 */ /* 0x000fcc000f8e3c3f */
[----:B------:R-:W-:-:S07]  /*1a40*/  IMAD.U32 R7, RZ, RZ, UR7 ;  /* 0x00000007ff077e24 */ /* 0x000fce000f8e00ff */
.L_x_29:
[----:B------:R-:W-:Y:S05]  /*1a50*/  @!P0 BRA `(.L_x_23) ;  /* 0x0000000000048947 */ /* 0x000fea0003800000 */
[----:B------:R-:W-:Y:S01]  /*1a60*/  BPT.TRAP 0x1 ;  /* 0x000000040000795c */ /* 0x000fe20000300000 */
.L_x_23:
[----:B------:R-:W2:Y:S01]  /*1a70*/  S2UR UR8, SR_CgaCtaId ;  /* 0x00000000000879c3 */ /* 0x000ea20000008800 */
[----:B------:R-:W-:Y:S01]  /*1a80*/  UMOV UR7, 0x400 ;  /* 0x0000040000077882 */ /* 0x000fe20000000000 */
[----:B01----:R-:W-:Y:S01]  /*1a90*/  IMAD.U32 R5, RZ, RZ, UR6 ;  /* 0x00000006ff057e24 */ /* 0x003fe2000f8e00ff */
[----:B------:R-:W-:Y:S01]  /*1aa0*/  SHF.L.U32 R4, R7, 0x1f, RZ ;  /* 0x0000001f07047819 */ /* 0x000fe200000006ff */
[----:B--2---:R-:W-:-:S06]  /*1ab0*/  ULEA UR7, UR8, UR7, 0x18 ;  /* 0x0000000708077291 */ /* 0x004fcc000f8ec03f */
[----:B------:R-:W-:-:S04]  /*1ac0*/  IMAD.U32 R6, RZ, RZ, UR7 ;  /* 0x00000007ff067e24 */ /* 0x000fc8000f8e00ff */
[----:B------:R-:W-:-:S04]  /*1ad0*/  IMAD R5, R5, 0x8, R6 ;  /* 0x0000000805057824 */ /* 0x000fc800078e0206 */
[----:B------:R0:W1:Y:S01]  /*1ae0*/  SYNCS.PHASECHK.TRANS64.TRYWAIT P1, [R5+URZ], R4 ;  /* 0x00000004050075a7 */ /* 0x000062000802017f */
[----:B------:R-:W-:Y:S05]  /*1af0*/  @!P0 BRA `(.L_x_24) ;  /* 0x0000000000048947 */ /* 0x000fea0003800000 */
[----:B------:R-:W-:Y:S01]  /*1b00*/  BPT.TRAP 0x1 ;  /* 0x000000040000795c */ /* 0x000fe20000300000 */
.L_x_24:
[----:B-1----:R-:W-:Y:S05]  /*1b10*/  @P1 BRA `(.L_x_25) ;  /* 0x0000000000081947 */ /* 0x002fea0003800000 */
[----:B------:R-:W1:Y:S02]  /*1b20*/  SYNCS.PHASECHK.TRANS64.TRYWAIT P1, [R5+URZ], R4 ;  /* 0x00000004050075a7 */ /* 0x000e64000802017f */
[----:B-1----:R-:W-:Y:S05]  /*1b30*/  @!P1 BRA `(.L_x_26) ;  /* 0x0000008800909947 */ /* 0x002fea0003800000 */
.L_x_25:
[----:B------:R-:W-:Y:S01]  /*1b40*/  ULEA UR7, UR6, UR4, 0xb ;  /* 0x0000000406077291 */ /* 0x000fe2000f8e583f */
[----:B------:R-:W-:Y:S01]  /*1b50*/  WARPGROUP.ARRIVE ;  /* 0x00000000000079c5 */ /* 0x000fe20000000000 */
[----:B------:R-:W-:Y:S01]  /*1b60*/  ULEA UR12, UR6, UR5, 0xc ;  /* 0x00000005060c7291 */ /* 0x000fe2000f8e603f */
[----:B------:R-:W-:Y:S01]  /*1b70*/  UMOV UR9, 0x40000040 ;  /* 0x4000004000097882 */ /* 0x000fe20000000000 */
[----:B------:R-:W-:-:S03]  /*1b80*/  UMOV UR11, 0x40000040 ;  /* 0x40000040000b7882 */ /* 0x000fc60000000000 */
[----:B------:R-:W-:Y:S02]  /*1b90*/  UMOV UR8, UR7 ;  /* 0x0000000700087c82 */ /* 0x000fe40008000000 */
[----:B------:R-:W-:Y:S02]  /*1ba0*/  UMOV UR10, UR12 ;  /* 0x0000000c000a7c82 */ /* 0x000fe40008000000 */
[----:B------:R-:W-:Y:S01]  /*1bb0*/  HGMMA.64x256x8.F32.TF32 R24, gdesc[UR8], R24, gsb0 ;  /* 0x07e00000081879f0 */ /* 0x000fe20008002818 */
        /* <DEDUP_REMOVED lines=58> */
[----:B------:R-:W-:Y:S01]  /*1f60*/  BPT.TRAP 0x1 ;  /* 0x000000040000795c */ /* 0x000fe20000300000 */
.L_x_27:
[----:B------:R-:W-:-:S13]  /*1f70*/  ISETP.NE.AND P1, PT, R22, RZ, PT ;  /* 0x000000ff1600720c */ /* 0x000fda0003f25270 */
[----:B01----:R-:W-:-:S04]  /*1f80*/  @P1 IMAD R4, R3, 0x8, R6 ;  /* 0x0000000803041824 */ /* 0x003fc800078e0206 */
[----:B------:R-:W-:-:S05]  /*1f90*/  @P1 VIADD R5, R4, 0x10 ;  /* 0x0000001004051836 */ /* 0x000fca0000000000 */
[----:B------:R-:W-:-:S04]  /*1fa0*/  @P1 PRMT R5, R152, 0x654, R5 ;  /* 0x0000065498051816 */ /* 0x000fc80000000005 */
[----:B------:R0:W-:Y:S01]  /*1fb0*/  @P1 SYNCS.ARRIVE.TRANS64.RED.A1T0 RZ, [R5+URZ], RZ ;  /* 0x000000ff05ff19a7 */ /* 0x0001e2000810043f */
[----:B------:R-:W-:-:S13]  /*1fc0*/  ISETP.GT.U32.AND P1, PT, R19, 0x1, PT ;  /* 0x000000011300780c */ /* 0x000fda0003f24070 */
[----:B0-----:R-:W-:Y:S05]  /*1fd0*/  @P1 BRA `(.L_x_28) ;  /* 0x0000000000041947 */ /* 0x001fea0003800000 */
[----:B------:R-:W-:Y:S01]  /*1fe0*/  BPT.TRAP 0x1 ;  /* 0x000000040000795c */ /* 0x000fe20000300000 */
.L_x_28:
[----:B------:R-:W-:Y:S01]  /*1ff0*/  UIADD3 UR6, UR6, 0x1, URZ ;  /* 0x0000000106067890 */ /* 0x000fe2000fffe03f */
[C---:B------:R-:W-:Y:S01]  /*2000*/  ISETP.GT.AND P2, PT, R0.reuse, 0x1, PT ;  /* 0x000000010000780c */ /* 0x040fe20003f44270 */
[----:B------:R-:W-:Y:S02]  /*2010*/  VIADD R3, R3, 0x1 ;  /* 0x0000000103037836 */ /* 0x000fe40000000000 */
[----:B------:R-:W-:Y:S01]  /*2020*/  UISETP.NE.AND UP0, UPT, UR6, 0x2, UPT ;  /* 0x000000020600788c */ /* 0x000fe2000bf05270 */
[----:B------:R-:W-:Y:S02]  /*2030*/  VIADD R0, R0, 0xffffffff ;  /* 0xffffffff00007836 */ /* 0x000fe40000000000 */
[C---:B------:R-:W-:Y:S01]  /*2040*/  ISETP.NE.AND P1, PT, R3.reuse, 0x2, PT ;  /* 0x000000020300780c */ /* 0x040fe20003f25270 */
[----:B------:R-:W-:Y:S02]  /*2050*/  USEL UR7, URZ, 0x1, UP0 ;  /* 0x000000013f077887 */ /* 0x000fe40008000000 */
[----:B------:R-:W-:Y:S01]  /*2060*/  USEL UR6, UR6, URZ, UP0 ;  /* 0x0000003f06067287 */ /* 0x000fe20008000000 */
[----:B------:R-:W-:-:S03]  /*2070*/  SEL R3, R3, RZ, P1 ;  /* 0x000000ff03037207 */ /* 0x000fc60000800000 */
[----:B------:R-:W-:Y:S01]  /*2080*/  LOP3.LUT R7, R7, UR7, RZ, 0x3c, !PT ;  /* 0x0000000707077c12 */ /* 0x000fe2000f8e3cff */
[----:B------:R-:W-:Y:S07]  /*2090*/  @P2 BRA `(.L_x_29) ;  /* 0xfffffff8006c2947 */ /* 0x000fee000383ffff */
.L_x_22:
[----:B------:R-:W2:Y:S02]  /*20a0*/  LDC R0, c[0x0][0x28c] ;  /* 0x0000a300ff007b82 */ /* 0x000ea40000000800 */
[----:B--2---:R-:W-:-:S13]  /*20b0*/  ISETP.GE.AND P1, PT, R0, 0x1, PT ;  /* 0x000000010000780c */ /* 0x004fda0003f26270 */
[----:B------:R-:W-:Y:S05]  /*20c0*/  @!P1 BRA `(.L_x_30) ;  /* 0x0000000000409947 */ /* 0x000fea0003800000 */
[----:B------:R-:W-:Y:S05]  /*20d0*/  @!P0 BRA `(.L_x_31) ;  /* 0x0000000000048947 */ /* 0x000fea0003800000 */
[----:B------:R-:W-:Y:S01]  /*20e0*/  BPT.TRAP 0x1 ;  /* 0x000000040000795c */ /* 0x000fe20000300000 */
.L_x_31:
[----:B------:R-:W-:Y:S01]  /*20f0*/  ISETP.NE.AND P0, PT, R22, RZ, PT ;  /* 0x000000ff1600720c */ /* 0x000fe20003f05270 */
[----:B------:R-:W-:-:S12]  /*2100*/  UISETP.LT.AND UP1, UPT, UR40, 0x1, UPT ;  /* 0x000000012800788c */ /* 0x000fd8000bf21270 */
[----:B------:R-:W-:-:S05]  /*2110*/  VOTEU.ANY UP0, P0 ;  /* 0x00000000003f7886 */ /* 0x000fca0000000100 */
[----:B------:R-:W-:-:S04]  /*2120*/  @UP0 USEL UR4, UR40, 0x1, UP1 ;  /* 0x0000000128040887 */ /* 0x000fc80008800000 */
[----:B------:R-:W-:-:S06]  /*2130*/  @UP0 UIADD3 UR4, UR39, UR40, -UR4 ;  /* 0x0000002827040290 */ /* 0x000fcc000fffe804 */
[----:B------:R-:W-:-:S04]  /*2140*/  IMAD.U32 R0, RZ, RZ, UR4 ;  /* 0x00000004ff007e24 */ /* 0x000fc8000f8e00ff */
[----:B------:R-:W-:-:S05]  /*2150*/  @P0 IMAD.SHL.U32 R0, R0, 0x8, RZ ;  /* 0x0000000800000824 */ /* 0x000fca00078e00ff */
[----:B------:R-:W-:-:S04]  /*2160*/  @P0 LOP3.LUT R0, R0, 0x8, RZ, 0xc0, !PT ;  /* 0x0000000800000812 */ /* 0x000fc800078ec0ff */
[----:B------:R-:W-:-:S04]  /*2170*/  @P0 IADD3 R3, R6, 0x10, R0 ;  /* 0x0000001006030810 */ /* 0x000fc80007ffe000 */
[----:B------:R-:W-:-:S04]  /*2180*/  @P0 PRMT R3, R152, 0x654, R3 ;  /* 0x0000065498030816 */ /* 0x000fc80000000003 */
[----:B------:R2:W-:Y:S01]  /*2190*/  @P0 SYNCS.ARRIVE.TRANS64.RED.A1T0 RZ, [R3+URZ], RZ ;  /* 0x000000ff03ff09a7 */ /* 0x0005e2000810043f */
[----:B------:R-:W-:-:S13]  /*21a0*/  ISETP.GT.U32.AND P0, PT, R19, 0x1, PT ;  /* 0x000000011300780c */ /* 0x000fda0003f04070 */
[----:B--2---:R-:W-:Y:S05]  /*21b0*/  @P0 BRA `(.L_x_30) ;  /* 0x0000000000040947 */ /* 0x004fea0003800000 */
[----:B------:R-:W-:Y:S01]  /*21c0*/  BPT.TRAP 0x1 ;  /* 0x000000040000795c */ /* 0x000fe20000300000 */
.L_x_30:
[----:B------:R-:W2:Y:S01]  /*21d0*/  LDC R6, c[0x0][0x288] ;  /* 0x0000a200ff067b82 */ /* 0x000ea20000000800 */
[--C-:B------:R-:W-:Y:S01]  /*21e0*/  SHF.R.U32.HI R0, RZ, 0x2, R18.reuse ;  /* 0x00000002ff007819 */ /* 0x100fe20000011612 */
[----:B------:R-:W-:Y:S01]  /*21f0*/  UIADD3 UR39, UR40, UR39, URZ ;  /* 0x0000002728277290 */ /* 0x000fe2000fffe03f */
[----:B01----:R-:W-:Y:S01]  /*2200*/  SHF.R.U32.HI R5, RZ, 0x7, R18 ;  /* 0x00000007ff057819 */ /* 0x003fe20000011612 */
[----:B------:R-:W-:Y:S01]  /*2210*/  ULDC UR8, c[0x0][0x284] ;  /* 0x0000a10000087ab9 */ /* 0x000fe20000000800 */
[----:B------:R-:W-:Y:S01]  /*2220*/  LOP3.LUT R4, R18, 0x60, RZ, 0xc0, !PT ;  /* 0x0000006012047812 */ /* 0x000fe200078ec0ff */
[----:B------:R-:W-:Y:S01]  /*2230*/  USHF.R.U32.HI UR4, URZ, 0x1, UR39 ;  /* 0x000000013f047899 */ /* 0x000fe20008011627 */
[----:B------:R-:W-:Y:S01]  /*2240*/  LOP3.LUT R3, R0, 0x7, RZ, 0xc0, !PT ;  /* 0x0000000700037812 */ /* 0x000fe200078ec0ff */
[----:B------:R-:W-:Y:S01]  /*2250*/  UISETP.GT.U32.AND UP1, UPT, UR39, 0x1, UPT ;  /* 0x000000012700788c */ /* 0x000fe2000bf24070 */
[----:B------:R-:W-:Y:S01]  /*2260*/  LOP3.LUT R0, R5, 0x1, RZ, 0xc0, !PT ;  /* 0x0000000105007812 */ /* 0x000fe200078ec0ff */
[----:B------:R-:W-:Y:S01]  /*2270*/  ULOP3.LUT UR4, UR4, 0x1, URZ, 0xc0, !UPT ;  /* 0x0000000104047892 */ /* 0x000fe2000f8ec03f */
[----:B------:R-:W-:Y:S01]  /*2280*/  SHF.R.U32.HI R10, RZ, 0x1, R4 ;  /* 0x00000001ff0a7819 */ /* 0x000fe20000011604 */
[----:B------:R-:W-:Y:S01]  /*2290*/  IMAD.SHL.U32 R4, R18, 0x2, RZ ;  /* 0x0000000212047824 */ /* 0x000fe200078e00ff */
[----:B------:R-:W-:Y:S01]  /*22a0*/  SHF.R.S32.HI R21, RZ, 0x1f, R23 ;  /* 0x0000001fff157819 */ /* 0x000fe20000011417 */
[----:B------:R-:W-:Y:S01]  /*22b0*/  IMAD.SHL.U32 R8, R0, 0x40, RZ ;  /* 0x0000004000087824 */ /* 0x000fe200078e00ff */
[--C-:B------:R-:W-:Y:S01]  /*22c0*/  IADD3 R5, RZ, -R10, -R3.reuse ;  /* 0x8000000aff057210 */ /* 0x100fe20007ffe803 */
[----:B------:R-:W-:Y:S01]  /*22d0*/  UISETP.NE.U32.AND UP0, UPT, UR4, 0x1, UPT ;  /* 0x000000010400788c */ /* 0x000fe2000bf05070 */
[----:B------:R-:W-:Y:S01]  /*22e0*/  LOP3.LUT R4, R4, 0x6, RZ, 0xc0, !PT ;  /* 0x0000000604047812 */ /* 0x000fe200078ec0ff */
[----:B------:R-:W-:Y:S01]  /*22f0*/  ULDC.64 UR6, c[0x0][0x5d0] ;  /* 0x0001740000067ab9 */ /* 0x000fe20000000a00 */
[----:B------:R-:W-:Y:S01]  /*2300*/  LOP3.LUT R3, R8, 0x40, R3, 0xe2, !PT ;  /* 0x0000004008037812 */ /* 0x000fe200078ee203 */
[----:B------:R-:W-:Y:S01]  /*2310*/  IMAD R11, R0, -0x40, R5 ;  /* 0xffffffc0000b7824 */ /* 0x000fe200078e0205 */
[----:B------:R-:W-:Y:S01]  /*2320*/  LOP3.LUT R0, R18, 0x3, RZ, 0xc0, !PT ;  /* 0x0000000312007812 */ /* 0x000fe200078ec0ff */
[----:B------:R-:W-:Y:S01]  /*2330*/  UISETP.LT.U32.AND UP1, UPT, UR40, 0x2, UP1 ;  /* 0x000000022800788c */ /* 0x000fe20008f21070 */
[----:B------:R-:W-:Y:S01]  /*2340*/  PRMT R8, R4, 0x6540, R153 ;  /* 0x0000654004087816 */ /* 0x000fe20000000099 */
[----:B------:R-:W-:Y:S01]  /*2350*/  IMAD.SHL.U32 R153, R153, 0x100, RZ ;  /* 0x0000010099997824 */ /* 0x000fe200078e00ff */
[----:B------:R-:W-:Y:S01]  /*2360*/  UISETP.GT.U32.AND UP0, UPT, UR40, 0x1, !UP0 ;  /* 0x000000012800788c */ /* 0x000fe2000c704070 */
[----:B--2---:R-:W-:Y:S01]  /*2370*/  IMAD R12, R0, -0x2, R6 ;  /* 0xfffffffe000c7824 */ /* 0x004fe200078e0206 */
[----:B------:R-:W-:Y:S01]  /*2380*/  SHF.R.S32.HI R9, RZ, 0x1f, R8 ;  /* 0x0000001fff097819 */ /* 0x000fe20000011408 */
[C---:B------:R-:W-:Y:S01]  /*2390*/  IMAD.SHL.U32 R0, R154.reuse, 0x80, RZ ;  /* 0x000000809a007824 */ /* 0x040fe200078e00ff */
[----:B------:R-:W-:Y:S01]  /*23a0*/  ISETP.GE.AND P0, PT, R153, R6, PT ;  /* 0x000000069900720c */ /* 0x000fe20003f06270 */
[----:B------:R-:W-:Y:S01]  /*23b0*/  IMAD R4, R21, UR6, RZ ;  /* 0x0000000615047c24 */ /* 0x000fe2000f8e02ff */
[----:B------:R-:W-:Y:S01]  /*23c0*/  USEL UR5, URZ, 0x1, !UP1 ;  /* 0x000000013f057887 */ /* 0x000fe2000c800000 */
[----:B------:R-:W-:Y:S01]  /*23d0*/  IMAD.WIDE R6, R154, 0x80, RZ ;  /* 0x000000809a067825 */ /* 0x000fe200078e02ff */
[C---:B------:R-:W-:Y:S01]  /*23e0*/  ISETP.GE.OR P0, PT, R0.reuse, UR8, P0 ;  /* 0x0000000800007c0c */ /* 0x040fe20008706670 */
[----:B------:R-:W-:Y:S01]  /*23f0*/  USEL UR4, URZ, 0x1, !UP0 ;  /* 0x000000013f047887 */ /* 0x000fe2000c000000 */
[----:B------:R-:W-:Y:S01]  /*2400*/  IADD3 R0, -R0, UR8, R11 ;  /* 0x0000000800007c10 */ /* 0x000fe2000fffe10b */
[C---:B------:R-:W-:Y:S01]  /*2410*/  IMAD R13, R23.reuse, UR7, R4 ;  /* 0x00000007170d7c24 */ /* 0x040fe2000f8e0204 */
[----:B------:R-:W-:Y:S01]  /*2420*/  ULOP3.LUT UR39, UR39, 0x1, URZ, 0xc0, !UPT ;  /* 0x0000000127277892 */ /* 0x000fe2000f8ec03f */
[----:B------:R-:W-:Y:S01]  /*2430*/  IMAD.WIDE.U32 R4, R23, UR6, R8 ;  /* 0x0000000617047c25 */ /* 0x000fe2000f8e0008 */
[----:B------:R-:W-:Y:S01]  /*2440*/  ULOP3.LUT UR38, UR4, UR38, UR5, 0x96, !UPT ;  /* 0x0000002604267292 */ /* 0x000fe2000f8e9605 */
[----:B------:R-:W-:-:S02]  /*2450*/  LOP3.LUT R169, R6, R3, R10, 0xfe, !PT ;  /* 0x0000000306a97212 */ /* 0x000fc400078efe0a */
[----:B------:R-:W-:Y:S02]  /*2460*/  IMAD.IADD R5, R5, 0x1, R13 ;  /* 0x0000000105057824 */ /* 0x000fe400078e020d */
[----:B------:R-:W-:Y:S02]  /*2470*/  IMAD.IADD R3, R12, 0x1, -R153 ;  /* 0x000000010c037824 */ /* 0x000fe400078e0a99 */
[----:B------:R-:W-:Y:S01]  /*2480*/  IMAD.MOV.U32 R154, RZ, RZ, -0x1 ;  /* 0xffffffffff9a7424 */ /* 0x000fe200078e00ff */
[----:B------:R-:W-:Y:S06]  /*2490*/  @P0 BRA `(.L_x_32) ;  /* 0x0000006000d40947 */ /* 0x000fec0003800000 */
[----:B------:R-:W0:Y:S01]  /*24a0*/  LDC.64 R10, c[0x0][0x5c8] ;  /* 0x00017200ff0a7b82 */ /* 0x000e220000000a00 */
[----:B-----5:R-:W-:Y:S01]  /*24b0*/  FSETP.NEU.AND P1, PT, R156, RZ, PT ;  /* 0x000000ff9c00720b */ /* 0x020fe20003f2d000 */
[----:B------:R-:W-:Y:S01]  /*24c0*/  BSSY B0, `(.L_x_32) ;  /* 0x0000632000007945 */ /* 0x000fe20003800000 */
[----:B------:R-:W-:-:S04]  /*24d0*/  ISETP.GT.AND P0, PT, R3, RZ, PT ;  /* 0x000000ff0300720c */ /* 0x000fc80003f04270 */
[----:B------:R-:W-:Y:S01]  /*24e0*/  ISETP.GT.AND P4, PT, R0, RZ, P0 ;  /* 0x000000ff0000720c */ /* 0x000fe20000784270 */
[-C--:B0-----:R-:W-:Y:S02]  /*24f0*/  IMAD R12, R7, R10.reuse, RZ ;  /* 0x0000000a070c7224 */ /* 0x081fe400078e02ff */
[----:B------:R-:W-:-:S04]  /*2500*/  IMAD.WIDE.U32 R162, R169, R10, R4 ;  /* 0x0000000aa9a27225 */ /* 0x000fc800078e0004 */
[----:B------:R-:W-:-:S04]  /*2510*/  IMAD R5, R169, R11, R12 ;  /* 0x0000000ba9057224 */ /* 0x000fc800078e020c */
[----:B------:R-:W-:Y:S01]  /*2520*/  IMAD.IADD R171, R163, 0x1, R5 ;  /* 0x00000001a3ab7824 */ /* 0x000fe200078e0205 */
[----:B------:R-:W-:Y:S06]  /*2530*/  @!P1 BRA `(.L_x_33) ;  /* 0x0000004400909947 */ /* 0x000fec0003800000 */
[----:B------:R-:W0:Y:S01]  /*2540*/  LDC.64 R14, c[0x0][0x5b8] ;  /* 0x00016e00ff0e7b82 */ /* 0x000e220000000a00 */
[----:B------:R-:W-:-:S07]  /*2550*/  ULDC.64 UR4, c[0x0][0x5c0] ;  /* 0x0001700000047ab9 */ /* 0x000fce0000000a00 */
[----:B------:R-:W1:Y:S08]  /*2560*/  LDC.64 R166, c[0x0][0x5b0] ;  /* 0x00016c00ffa67b82 */ /* 0x000e700000000a00 */
[----:B------:R-:W2:Y:S01]  /*2570*/  LDC.64 R12, c[0x0][0x5a8] ;  /* 0x00016a00ff0c7b82 */ /* 0x000ea20000000a00 */
[-C--:B0-----:R-:W-:Y:S02]  /*2580*/  IMAD R4, R21, R14.reuse, RZ ;  /* 0x0000000e15047224 */ /* 0x081fe400078e02ff */
[----:B------:R-:W-:-:S04]  /*2590*/  IMAD.WIDE.U32 R20, R23, R14, R8 ;  /* 0x0000000e17147225 */ /* 0x000fc800078e0008 */
[----:B------:R-:W-:Y:S02]  /*25a0*/  IMAD R163, R23, R15, R4 ;  /* 0x0000000f17a37224 */ /* 0x000fe400078e0204 */
[-C--:B-1----:R-:W-:Y:S02]  /*25b0*/  IMAD R6, R7, R166.reuse, RZ ;  /* 0x000000a607067224 */ /* 0x082fe400078e02ff */
[----:B------:R-:W-:Y:S02]  /*25c0*/  IMAD.IADD R21, R21, 0x1, R163 ;  /* 0x0000000115157824 */ /* 0x000fe400078e02a3 */
[C---:B------:R-:W-:Y:S02]  /*25d0*/  IMAD R165, R169.reuse, R167, R6 ;  /* 0x000000a7a9a57224 */ /* 0x040fe400078e0206 */
[----:B------:R-:W-:-:S04]  /*25e0*/  IMAD.WIDE.U32 R4, R169, R166, R20 ;  /* 0x000000a6a9047225 */ /* 0x000fc800078e0014 */
[----:B------:R-:W-:Y:S01]  /*25f0*/  IMAD.IADD R5, R5, 0x1, R165 ;  /* 0x0000000105057824 */ /* 0x000fe200078e02a5 */
[----:B--2---:R-:W-:-:S04]  /*2600*/  LEA R6, P1, R4, R12, 0x2 ;  /* 0x0000000c04067211 */ /* 0x004fc800078210ff */
[----:B------:R-:W-:-:S05]  /*2610*/  LEA.HI.X R7, R4, R13, R5, 0x2, P1 ;  /* 0x0000000d04077211 */ /* 0x000fca00008f1405 */
[----:B------:R0:W2:Y:S01]  /*2620*/  @P4 LDG.E.LTC128B R15, desc[UR36][R6.64] ;  /* 0x00000024060f4981 */ /* 0x0000a2000c1e1920 */
[----:B------:R-:W-:Y:S01]  /*2630*/  IMAD.WIDE.U32 R4, R169, R166, R8 ;  /* 0x000000a6a9047225 */ /* 0x000fe200078e0008 */
[----:B------:R-:W-:Y:S01]  /*2640*/  SHF.L.U64.HI R161, R166, 0x3, R167 ;  /* 0x00000003a6a17819 */ /* 0x000fe200000102a7 */
[----:B------:R-:W-:Y:S01]  /*2650*/  BSSY B1, `(.L_x_34) ;  /* 0x0000016000017945 */ /* 0x000fe20003800000 */
[----:B------:R-:W-:Y:S01]  /*2660*/  ISETP.GT.AND P0, PT, R0, 0x8, P0 ;  /* 0x000000080000780c */ /* 0x000fe20000704270 */
[----:B------:R-:W-:Y:S02]  /*2670*/  IMAD.IADD R5, R165, 0x1, R5 ;  /* 0x00000001a5057824 */ /* 0x000fe400078e0205 */
[----:B------:R-:W-:Y:S02]  /*2680*/  IMAD.SHL.U32 R160, R166, 0x8, RZ ;  /* 0x00000008a6a07824 */ /* 0x000fe400078e00ff */
[----:B------:R-:W-:Y:S01]  /*2690*/  IMAD.WIDE.U32 R158, R23, R14, R4 ;  /* 0x0000000e179e7225 */ /* 0x000fe200078e0004 */
[----:B------:R-:W-:-:S03]  /*26a0*/  LEA R4, P1, R162, UR4, 0x2 ;  /* 0x00000004a2047c11 */ /* 0x000fc6000f8210ff */
[----:B0-----:R-:W-:Y:S01]  /*26b0*/  IMAD.IADD R7, R163, 0x1, R159 ;  /* 0x00000001a3077824 */ /* 0x001fe200078e029f */
[----:B------:R-:W-:Y:S01]  /*26c0*/  LEA.HI.X R5, R162, UR5, R171, 0x2, P1 ;  /* 0x00000005a2057c11 */ /* 0x000fe200088f14ab */
[----:B------:R-:W-:Y:S01]  /*26d0*/  IMAD.WIDE.U32 R160, R169, R166, R160 ;  /* 0x000000a6a9a07225 */ /* 0x000fe200078e00a0 */
[----:B------:R-:W-:Y:S02]  /*26e0*/  ISETP.GT.AND P1, PT, R3, 0x1, PT ;  /* 0x000000010300780c */ /* 0x000fe40003f24270 */
[----:B------:R-:W-:Y:S01]  /*26f0*/  LEA R6, P3, R158, R12, 0x2 ;  /* 0x0000000c9e067211 */ /* 0x000fe200078610ff */
[----:B------:R-:W-:-:S03]  /*2700*/  IMAD.IADD R165, R165, 0x1, R161 ;  /* 0x00000001a5a57824 */ /* 0x000fc600078e02a1 */
[----:B------:R-:W-:Y:S01]  /*2710*/  LEA.HI.X R7, R158, R13, R7, 0x2, P3 ;  /* 0x0000000d9e077211 */ /* 0x000fe200018f1407 */
[----:B--2---:R-:W-:-:S04]  /*2720*/  FMUL R153, R15, R156 ;  /* 0x0000009c0f997220 */ /* 0x004fc80000400000 */
[----:B------:R-:W-:Y:S01]  /*2730*/  FFMA R159, R24, R155, R153 ;  /* 0x0000009b189f7223 */ /* 0x000fe20000000099 */
[----:B------:R-:W-:-:S04]  /*2740*/  IADD3 R153, P2, R20, R160, RZ ;  /* 0x000000a014997210 */ /* 0x000fc80007f5e0ff */
[----:B------:R0:W-:Y:S01]  /*2750*/  @P4 STG.E desc[UR36][R4.64], R159 ;  /* 0x0000009f04004986 */ /* 0x0001e2000c101924 */
[----:B------:R-:W-:Y:S01]  /*2760*/  ISETP.GT.AND P4, PT, R0, RZ, P1 ;  /* 0x000000ff0000720c */ /* 0x000fe20000f84270 */
[----:B------:R-:W-:Y:S01]  /*2770*/  IMAD.X R158, R165, 0x1, R21, P2 ;  /* 0x00000001a59e7824 */ /* 0x000fe200010e0615 */
[----:B------:R-:W-:-:S11]  /*2780*/  LEA R20, P3, R153, R12, 0x2 ;  /* 0x0000000c99147211 */ /* 0x000fd600078610ff */
[----:B0-----:R-:W-:Y:S05]  /*2790*/  @!P4 BRA `(.L_x_35) ;  /* 0x000000000004c947 */ /* 0x001fea0003800000 */
[----:B------:R0:W5:Y:S02]  /*27a0*/  LDG.E.LTC128B R15, desc[UR36][R6.64+0x4] ;  /* 0x00000424060f7981 */ /* 0x000164000c1e1920 */
.L_x_35:
[----:B------:R-:W-:Y:S05]  /*27b0*/  BSYNC B1 ;  /* 0x0000000000017941 */ /* 0x000fea0003800000 */
.L_x_34:
[----:B-----5:R-:W-:Y:S01]  /*27c0*/  FMUL R24, R15, R156 ;  /* 0x0000009c0f187220 */ /* 0x020fe20000400000 */
[----:B------:R-:W-:-:S03]  /*27d0*/  LEA.HI.X R21, R153, R13, R158, 0x2, P3 ;  /* 0x0000000d99157211 */ /* 0x000fc600018f149e */
[----:B------:R-:W-:Y:S01]  /*27e0*/  FFMA R153, R25, R155, R24 ;  /* 0x0000009b19997223 */ /* 0x000fe20000000018 */
[----:B------:R-:W-:-:S04]  /*27f0*/  IMAD.MOV.U32 R25, RZ, RZ, R15 ;  /* 0x000000ffff197224 */ /* 0x000fc800078e000f */
[----:B------:R1:W-:Y:S04]  /*2800*/  @P4 STG.E desc[UR36][R4.64+0x4], R153 ;  /* 0x0000049904004986 */ /* 0x0003e8000c101924 */
[----:B------:R-:W2:Y:S01]  /*2810*/  @P0 LDG.E.LTC128B R25, desc[UR36][R20.64] ;  /* 0x0000002414190981 */ /* 0x000ea2000c1e1920 */
[----:B------:R-:W-:Y:S01]  /*2820*/  IADD3 R8, P2, R8, R160, RZ ;  /* 0x000000a008087210 */ /* 0x000fe20007f5e0ff */
[----:B------:R-:W-:Y:S01]  /*2830*/  BSSY B1, `(.L_x_36) ;  /* 0x0000010000017945 */ /* 0x000fe20003800000 */
[C---:B------:R-:W-:Y:S02]  /*2840*/  SHF.L.U64.HI R11, R10.reuse, 0x5, R11 ;  /* 0x000000050a0b7819 */ /* 0x040fe4000001020b */
[----:B------:R-:W-:Y:S01]  /*2850*/  LEA R10, P3, R10, R4, 0x5 ;  /* 0x000000040a0a7211 */ /* 0x000fe200078628ff */
[----:B------:R-:W-:Y:S01]  /*2860*/  IMAD.X R9, R9, 0x1, R165, P2 ;  /* 0x0000000109097824 */ /* 0x000fe200010e06a5 */
[----:B------:R-:W-:-:S02]  /*2870*/  ISETP.GT.AND P1, PT, R0, 0x8, P1 ;  /* 0x000000080000780c */ /* 0x000fc40000f24270 */
[----:B------:R-:W-:Y:S01]  /*2880*/  ISETP.GT.AND P2, PT, R3, 0x8, PT ;  /* 0x000000080300780c */ /* 0x000fe20003f44270 */
[----:B------:R-:W-:-:S04]  /*2890*/  IMAD.WIDE.U32 R14, R23, R14, R8 ;  /* 0x0000000e170e7225 */ /* 0x000fc800078e0008 */
[----:B------:R-:W-:Y:S01]  /*28a0*/  IMAD.X R11, R11, 0x1, R5, P3 ;  /* 0x000000010b0b7824 */ /* 0x000fe200018e0605 */
[----:B------:R-:W-:Y:S01]  /*28b0*/  LEA R8, P4, R14, R12, 0x2 ;  /* 0x0000000c0e087211 */ /* 0x000fe200078810ff */
[----:B------:R-:W-:Y:S02]  /*28c0*/  IMAD.IADD R15, R163, 0x1, R15 ;  /* 0x00000001a30f7824 */ /* 0x000fe400078e020f */
[----:B--2---:R-:W-:-:S04]  /*28d0*/  FMUL R9, R25, R156 ;  /* 0x0000009c19097220 */ /* 0x004fc80000400000 */
[----:B------:R-:W-:Y:S01]  /*28e0*/  FFMA R21, R26, R155, R9 ;  /* 0x0000009b1a157223 */ /* 0x000fe20000000009 */
[----:B------:R-:W-:-:S04]  /*28f0*/  LEA.HI.X R9, R14, R13, R15, 0x2, P4 ;  /* 0x0000000d0e097211 */ /* 0x000fc800020f140f */
[----:B------:R1:W-:Y:S01]  /*2900*/  @P0 STG.E desc[UR36][R10.64], R21 ;  /* 0x000000150a000986 */ /* 0x0003e2000c101924 */
[----:B------:R-:W-:Y:S05]  /*2910*/  @!P1 BRA `(.L_x_37) ;  /* 0x0000000000049947 */ /* 0x000fea0003800000 */
[----:B------:R2:W5:Y:S02]  /*2920*/  LDG.E.LTC128B R25, desc[UR36][R8.64+0x4] ;  /* 0x0000042408197981 */ /* 0x000564000c1e1920 */
.L_x_37:
[----:B------:R-:W-:Y:S05]  /*2930*/  BSYNC B1 ;  /* 0x0000000000017941 */ /* 0x000fea0003800000 */
.L_x_36:
[----:B-----5:R-:W-:Y:S01]  /*2940*/  FMUL R12, R25, R156 ;  /* 0x0000009c190c7220 */ /* 0x020fe20000400000 */
[----:B------:R-:W-:Y:S01]  /*2950*/  ISETP.GT.AND P3, PT, R0, RZ, P2 ;  /* 0x000000ff0000720c */ /* 0x000fe20001764270 */
[----:B------:R-:W-:Y:S01]  /*2960*/  BSSY B1, `(.L_x_38) ;  /* 0x0000006000017945 */ /* 0x000fe20003800000 */
[----:B------:R-:W-:Y:S01]  /*2970*/  ISETP.GT.AND P0, PT, R3, 0x9, PT ;  /* 0x000000090300780c */ /* 0x000fe20003f04270 */
[----:B------:R-:W-:-:S05]  /*2980*/  FFMA R27, R27, R155, R12 ;  /* 0x0000009b1b1b7223 */ /* 0x000fca000000000c */
[----:B------:R3:W-:Y:S05]  /*2990*/  @P1 STG.E desc[UR36][R10.64+0x4], R27 ;  /* 0x0000041b0a001986 */ /* 0x0007ea000c101924 */
[----:B------:R-:W-:Y:S05]  /*29a0*/  @!P3 BRA `(.L_x_39) ;  /* 0x000000000004b947 */ /* 0x000fea0003800000 */
[----:B------:R4:W5:Y:S02]  /*29b0*/  LDG.E.LTC128B R25, desc[UR36][R6.64+0x20] ;  /* 0x0000202406197981 */ /* 0x000964000c1e1920 */
.L_x_39:
[----:B------:R-:W-:Y:S05]  /*29c0*/  BSYNC B1 ;  /* 0x0000000000017941 */ /* 0x000fea0003800000 */
.L_x_38:
[----:B-----5:R-:W-:Y:S01]  /*29d0*/  FMUL R13, R25, R156 ;  /* 0x0000009c190d7220 */ /* 0x020fe20000400000 */
[----:B------:R-:W-:Y:S01]  /*29e0*/  ISETP.GT.AND P1, PT, R0, RZ, P0 ;  /* 0x000000ff0000720c */ /* 0x000fe20000724270 */
[----:B------:R-:W-:Y:S02]  /*29f0*/  BSSY B1, `(.L_x_40) ;  /* 0x0000005000017945 */ /* 0x000fe40003800000 */
[----:B------:R-:W-:-:S05]  /*2a00*/  FFMA R13, R28, R155, R13 ;  /* 0x0000009b1c0d7223 */ /* 0x000fca000000000d */
[----:B------:R0:W-:Y:S05]  /*2a10*/  @P3 STG.E desc[UR36][R4.64+0x20], R13 ;  /* 0x0000200d04003986 */ /* 0x0001ea000c101924 */
[----:B------:R-:W-:Y:S05]  /*2a20*/  @!P1 BRA `(.L_x_41) ;  /* 0x0000000000049947 */ /* 0x000fea0003800000 */
[----:B------:R0:W5:Y:S02]  /*2a30*/  LDG.E.LTC128B R25, desc[UR36][R6.64+0x24] ;  /* 0x0000242406197981 */ /* 0x000164000c1e1920 */
.L_x_41:
[----:B------:R-:W-:Y:S05]  /*2a40*/  BSYNC B1 ;  /* 0x0000000000017941 */ /* 0x000fea0003800000 */
.L_x_40:
[----:B-----5:R-:W-:Y:S01]  /*2a50*/  FMUL R12, R25, R156 ;  /* 0x0000009c190c7220 */ /* 0x020fe20000400000 */
[----:B------:R-:W-:Y:S01]  /*2a60*/  ISETP.GT.AND P2, PT, R0, 0x8, P2 ;  /* 0x000000080000780c */ /* 0x000fe20001744270 */
[----:B------:R-:W-:Y:S02]  /*2a70*/  BSSY B1, `(.L_x_42) ;  /* 0x0000005000017945 */ /* 0x000fe40003800000 */
[----:B------:R-:W-:-:S05]  /*2a80*/  FFMA R29, R29, R155, R12 ;  /* 0x0000009b1d1d7223 */ /* 0x000fca000000000c */
[----:B------:R0:W-:Y:S05]  /*2a90*/  @P1 STG.E desc[UR36][R4.64+0x24], R29 ;  /* 0x0000241d04001986 */ /* 0x0001ea000c101924 */
[----:B------:R-:W-:Y:S05]  /*2aa0*/  @!P2 BRA `(.L_x_43) ;  /* 0x000000000004a947 */ /* 0x000fea0003800000 */
[----:B------:R0:W5:Y:S02]  /*2ab0*/  LDG.E.LTC128B R25, desc[UR36][R8.64+0x20] ;  /* 0x0000202408197981 */ /* 0x000164000c1e1920 */
.L_x_43:
[----:B------:R-:W-:Y:S05]  /*2ac0*/  BSYNC B1 ;  /* 0x0000000000017941 */ /* 0x000fea0003800000 */
.L_x_42:
[----:B0----5:R-:W-:Y:S01]  /*2ad0*/  FMUL R13, R25, R156 ;  /* 0x0000009c190d7220 */ /* 0x021fe20000400000 */
[----:B------:R-:W-:Y:S01]  /*2ae0*/  ISETP.GT.AND P0, PT, R0, 0x8, P0 ;  /* 0x000000080000780c */ /* 0x000fe20000704270 */
[----:B------:R-:W-:Y:S01]  /*2af0*/  BSSY B1, `(.L_x_44) ;  /* 0x0000006000017945 */ /* 0x000fe20003800000 */
[----:B------:R-:W-:Y:S01]  /*2b00*/  ISETP.GT.AND P1, PT, R3, 0x10, PT ;  /* 0x000000100300780c */ /* 0x000fe20003f24270 */
[----:B------:R-:W-:-:S05]  /*2b10*/  FFMA R13, R30, R155, R13 ;  /* 0x0000009b1e0d7223 */ /* 0x000fca000000000d */
[----:B------:R0:W-:Y:S05]  /*2b20*/  @P2 STG.E desc[UR36][R10.64+0x20], R13 ;  /* 0x0000200d0a002986 */ /* 0x0001ea000c101924 */
[----:B------:R-:W-:Y:S05]  /*2b30*/  @!P0 BRA `(.L_x_45) ;  /* 0x0000000000048947 */ /* 0x000fea0003800000 */
[----:B------:R0:W5:Y:S02]  /*2b40*/  LDG.E.LTC128B R25, desc[UR36][R8.64+0x24] ;  /* 0x0000242408197981 */ /* 0x000164000c1e1920 */
.L_x_45:
[----:B------:R-:W-:Y:S05]  /*2b50*/  BSYNC B1 ;  /* 0x0000000000017941 */ /* 0x000fea0003800000 */
.L_x_44:
        /* <DEDUP_REMOVED lines=8> */
.L_x_47:
[----:B------:R-:W-:Y:S05]  /*2be0*/  BSYNC B1 ;  /* 0x0000000000017941 */ /* 0x000fea0003800000 */
.L_x_46:
[----:B0----5:R-:W-:Y:S01]  /*2bf0*/  FMUL R13, R25, R156 ;  /* 0x0000009c190d7220 */ /* 0x021fe20000400000 */
[----:B------:R-:W-:Y:S01]  /*2c00*/  ISETP.GT.AND P0, PT, R0, RZ, P2 ;  /* 0x000000ff0000720c */ /* 0x000fe20001704270 */
[----:B------:R-:W-:Y:S02]  /*2c10*/  BSSY B1, `(.L_x_48) ;  /* 0x0000005000017945 */ /* 0x000fe40003800000 */
[----:B------:R-:W-:-:S05]  /*2c20*/  FFMA R13, R32, R155, R13 ;  /* 0x0000009b200d7223 */ /* 0x000fca000000000d */
[----:B------:R0:W-:Y:S05]  /*2c30*/  @P3 STG.E desc[UR36][R4.64+0x40], R13 ;  /* 0x0000400d04003986 */ /* 0x0001ea000c101924 */
[----:B------:R-:W-:Y:S05]  /*2c40*/  @!P0 BRA `(.L_x_49) ;  /* 0x0000000000048947 */ /* 0x000fea0003800000 */
[----:B------:R0:W5:Y:S02]  /*2c50*/  LDG.E.LTC128B R25, desc[UR36][R6.64+0x44] ;  /* 0x0000442406197981 */ /* 0x000164000c1e1920 */
.L_x_49:
[----:B------:R-:W-:Y:S05]  /*2c60*/  BSYNC B1 ;  /* 0x0000000000017941 */ /* 0x000fea0003800000 */
.L_x_48:
[----:B-----5:R-:W-:Y:S01]  /*2c70*/  FMUL R12, R25, R156 ;  /* 0x0000009c190c7220 */ /* 0x020fe20000400000 */
[----:B------:R-:W-:Y:S01]  /*2c80*/  ISETP.GT.AND P1, PT, R0, 0x8, P1 ;  /* 0x000000080000780c */ /* 0x000fe20000f24270 */
[----:B------:R-:W-:Y:S02]  /*2c90*/  BSSY B1, `(.L_x_50) ;  /* 0x0000005000017945 */ /* 0x000fe40003800000 */
[----:B------:R-:W-:-:S05]  /*2ca0*/  FFMA R33, R33, R155, R12 ;  /* 0x0000009b21217223 */ /* 0x000fca000000000c */
[----:B------:R0:W-:Y:S05]  /*2cb0*/  @P0 STG.E desc[UR36][R4.64+0x44], R33 ;  /* 0x0000442104000986 */ /* 0x0001ea000c101924 */
[----:B------:R-:W-:Y:S05]  /*2cc0*/  @!P1 BRA `(.L_x_51) ;  /* 0x0000000000049947 */ /* 0x000fea0003800000 */
[----:B------:R0:W5:Y:S02]  /*2cd0*/  LDG.E.LTC128B R25, desc[UR36][R8.64+0x40] ;  /* 0x0000402408197981 */ /* 0x000164000c1e1920 */
.L_x_51:
[----:B------:R-:W-:Y:S05]  /*2ce0*/  BSYNC B1 ;  /* 0x0000000000017941 */ /* 0x000fea0003800000 */
.L_x_50:
        /* <DEDUP_REMOVED lines=8> */
.L_x_53:
[----:B------:R-:W-:Y:S05]  /*2d70*/  BSYNC B1 ;  /* 0x0000000000017941 */ /* 0x000fea0003800000 */
.L_x_52:
        /* <DEDUP_REMOVED lines=8> */
.L_x_55:
[----:B------:R-:W-:Y:S05]  /*2e00*/  BSYNC B1 ;  /* 0x0000000000017941 */ /* 0x000fea0003800000 */
.L_x_54:
[----:B0----5:R-:W-:Y:S01]  /*2e10*/  FMUL R13, R25, R156 ;  /* 0x0000009c190d7220 */ /* 0x021fe20000400000 */
[----:B------:R-:W-:Y:S01]  /*2e20*/  ISETP.GT.AND P2, PT, R0, RZ, P1 ;  /* 0x000000ff0000720c */ /* 0x000fe20000f44270 */
[----:B------:R-:W-:Y:S02]  /*2e30*/  BSSY B1, `(.L_x_56) ;  /* 0x0000005000017945 */ /* 0x000fe40003800000 */
[----:B------:R-:W-:-:S05]  /*2e40*/  FFMA R13, R36, R155, R13 ;  /* 0x0000009b240d7223 */ /* 0x000fca000000000d */
[----:B------:R0:W-:Y:S05]  /*2e50*/  @P3 STG.E desc[UR36][R4.64+0x60], R13 ;  /* 0x0000600d04003986 */ /* 0x0001ea000c101924 */
[----:B------:R-:W-:Y:S05]  /*2e60*/  @!P2 BRA `(.L_x_57) ;  /* 0x000000000004a947 */ /* 0x000fea0003800000 */
[----:B------:R0:W5:Y:S02]  /*2e70*/  LDG.E.LTC128B R25, desc[UR36][R6.64+0x64] ;  /* 0x0000642406197981 */ /* 0x000164000c1e1920 */
.L_x_57:
[----:B------:R-:W-:Y:S05]  /*2e80*/  BSYNC B1 ;  /* 0x0000000000017941 */ /* 0x000fea0003800000 */
.L_x_56:
[----:B-----5:R-:W-:Y:S01]  /*2e90*/  FMUL R12, R25, R156 ;  /* 0x0000009c190c7220 */ /* 0x020fe20000400000 */
[----:B------:R-:W-:Y:S01]  /*2ea0*/  ISETP.GT.AND P0, PT, R0, 0x8, P0 ;  /* 0x000000080000780c */ /* 0x000fe20000704270 */
[----:B------:R-:W-:Y:S02]  /*2eb0*/  BSSY B1, `(.L_x_58) ;  /* 0x0000005000017945 */ /* 0x000fe40003800000 */
[----:B------:R-:W-:-:S05]  /*2ec0*/  FFMA R37, R37, R155, R12 ;  /* 0x0000009b25257223 */ /* 0x000fca000000000c */
[----:B------:R0:W-:Y:S05]  /*2ed0*/  @P2 STG.E desc[UR36][R4.64+0x64], R37 ;  /* 0x0000642504002986 */ /* 0x0001ea000c101924 */
[----:B------:R-:W-:Y:S05]  /*2ee0*/  @!P0 BRA `(.L_x_59) ;  /* 0x0000000000048947 */ /* 0x000fea0003800000 */
[----:B------:R0:W5:Y:S02]  /*2ef0*/  LDG.E.LTC128B R25, desc[UR36][R8.64+0x60] ;  /* 0x0000602408197981 */ /* 0x000164000c1e1920 */
.L_x_59:
[----:B------:R-:W-:Y:S05]  /*2f00*/  BSYNC B1 ;  /* 0x0000000000017941 */ /* 0x000fea0003800000 */
.L_x_58:
        /* <DEDUP_REMOVED lines=8> */
.L_x_61:
[----:B------:R-:W-:Y:S05]  /*2f90*/  BSYNC B1 ;  /* 0x0000000000017941 */ /* 0x000fea0003800000 */
.L_x_60:
        /* <DEDUP_REMOVED lines=8> */
.L_x_63:
[----:B------:R-:W-:Y:S05]  /*3020*/  BSYNC B1 ;  /* 0x0000000000017941 */ /* 0x000fea0003800000 */
.L_x_62:
[----:B0----5:R-:W-:Y:S01]  /*3030*/  FMUL R13, R25, R156 ;  /* 0x0000009c190d7220 */ /* 0x021fe20000400000 */
[----:B------:R-:W-:Y:S01]  /*3040*/  ISETP.GT.AND P1, PT, R0, RZ, P0 ;  /* 0x000000ff0000720c */ /* 0x000fe20000724270 */
[----:B------:R-:W-:Y:S02]  /*3050*/  BSSY B1, `(.L_x_64) ;  /* 0x0000005000017945 */ /* 0x000fe40003800000 */
[----:B------:R-:W-:-:S05]  /*3060*/  FFMA R13, R40, R155, R13 ;  /* 0x0000009b280d7223 */ /* 0x000fca000000000d */
[----:B------:R0:W-:Y:S05]  /*3070*/  @P3 STG.E desc[UR36][R4.64+0x80], R13 ;  /* 0x0000800d04003986 */ /* 0x0001ea000c101924 */
[----:B------:R-:W-:Y:S05]  /*3080*/  @!P1 BRA `(.L_x_65) ;  /* 0x0000000000049947 */ /* 0x000fea0003800000 */
[----:B------:R0:W5:Y:S02]  /*3090*/  LDG.E.LTC128B R25, desc[UR36][R6.64+0x84] ;  /* 0x0000842406197981 */ /* 0x000164000c1e1920 */
.L_x_65:
[----:B------:R-:W-:Y:S05]  /*30a0*/  BSYNC B1 ;  /* 0x0000000000017941 */ /* 0x000fea0003800000 */
.L_x_64:
[----:B-----5:R-:W-:Y:S01]  /*30b0*/  FMUL R12, R25, R156 ;  /* 0x0000009c190c7220 */ /* 0x020fe20000400000 */
[----:B------:R-:W-:Y:S01]  /*30c0*/  ISETP.GT.AND P2, PT, R0, 0x8, P2 ;  /* 0x000000080000780c */ /* 0x000fe20001744270 */
[----:B------:R-:W-:Y:S02]  /*30d0*/  BSSY B1, `(.L_x_66) ;  /* 0x0000005000017945 */ /* 0x000fe40003800000 */
[----:B------:R-:W-:-:S05]  /*30e0*/  FFMA R41, R41, R155, R12 ;  /* 0x0000009b29297223 */ /* 0x000fca000000000c */
[----:B------:R0:W-:Y:S05]  /*30f0*/  @P1 STG.E desc[UR36][R4.64+0x84], R41 ;  /* 0x0000842904001986 */ /* 0x0001ea000c101924 */
[----:B------:R-:W-:Y:S05]  /*3100*/  @!P2 BRA `(.L_x_67) ;  /* 0x000000000004a947 */ /* 0x000fea0003800000 */
[----:B------:R0:W5:Y:S02]  /*3110*/  LDG.E.LTC128B R25, desc[UR36][R8.64+0x80] ;  /* 0x0000802408197981 */ /* 0x000164000c1e1920 */
.L_x_67:
[----:B------:R-:W-:Y:S05]  /*3120*/  BSYNC B1 ;  /* 0x0000000000017941 */ /* 0x000fea0003800000 */
.L_x_66:
        /* <DEDUP_REMOVED lines=8> */
.L_x_69:
[----:B------:R-:W-:Y:S05]  /*31b0*/  BSYNC B1 ;  /* 0x0000000000017941 */ /* 0x000fea0003800000 */
.L_x_68:
        /* <DEDUP_REMOVED lines=8> */
.L_x_71:
[----:B------:R-:W-:Y:S05]  /*3240*/  BSYNC B1 ;  /* 0x0000000000017941 */ /* 0x000fea0003800000 */
.L_x_70:
[----:B0----5:R-:W-:Y:S01]  /*3250*/  FMUL R13, R25, R156 ;  /* 0x0000009c190d7220 */ /* 0x021fe20000400000 */
[----:B------:R-:W-:Y:S01]  /*3260*/  ISETP.GT.AND P0, PT, R0, RZ, P2 ;  /* 0x000000ff0000720c */ /* 0x000fe20001704270 */
[----:B------:R-:W-:Y:S02]  /*3270*/  BSSY B1, `(.L_x_72) ;  /* 0x0000005000017945 */ /* 0x000fe40003800000 */
[----:B------:R-:W-:-:S05]  /*3280*/  FFMA R13, R44, R155, R13 ;  /* 0x0000009b2c0d7223 */ /* 0x000fca000000000d */
[----:B------:R0:W-:Y:S05]  /*3290*/  @P3 STG.E desc[UR36][R4.64+0xa0], R13 ;  /* 0x0000a00d04003986 */ /* 0x0001ea000c101924 */
[----:B------:R-:W-:Y:S05]  /*32a0*/  @!P0 BRA `(.L_x_73) ;  /* 0x0000000000048947 */ /* 0x000fea0003800000 */
[----:B------:R0:W5:Y:S02]  /*32b0*/  LDG.E.LTC128B R25, desc[UR36][R6.64+0xa4] ;  /* 0x0000a42406197981 */ /* 0x000164000c1e1920 */
.L_x_73:
[----:B------:R-:W-:Y:S05]  /*32c0*/  BSYNC B1 ;  /* 0x0000000000017941 */ /* 0x000fea0003800000 */
.L_x_72:
[----:B-----5:R-:W-:Y:S01]  /*32d0*/  FMUL R12, R25, R156 ;  /* 0x0000009c190c7220 */ /* 0x020fe20000400000 */
[----:B------:R-:W-:Y:S01]  /*32e0*/  ISETP.GT.AND P1, PT, R0, 0x8, P1 ;  /* 0x000000080000780c */ /* 0x000fe20000f24270 */
[----:B------:R-:W-:Y:S02]  /*32f0*/  BSSY B1, `(.L_x_74) ;  /* 0x0000005000017945 */ /* 0x000fe40003800000 */
[----:B------:R-:W-:-:S05]  /*3300*/  FFMA R45, R45, R155, R12 ;  /* 0x0000009b2d2d7223 */ /* 0x000fca000000000c */
[----:B------:R0:W-:Y:S05]  /*3310*/  @P0 STG.E desc[UR36][R4.64+0xa4], R45 ;  /* 0x0000a42d04000986 */ /* 0x0001ea000c101924 */
[----:B------:R-:W-:Y:S05]  /*3320*/  @!P1 BRA `(.L_x_75) ;  /* 0x0000000000049947 */ /* 0x000fea0003800000 */
[----:B------:R0:W5:Y:S02]  /*3330*/  LDG.E.LTC128B R25, desc[UR36][R8.64+0xa0] ;  /* 0x0000a02408197981 */ /* 0x000164000c1e1920 */
.L_x_75:
[----:B------:R-:W-:Y:S05]  /*3340*/  BSYNC B1 ;  /* 0x0000000000017941 */ /* 0x000fea0003800000 */
.L_x_74:
        /* <DEDUP_REMOVED lines=8> */
.L_x_77:
[----:B------:R-:W-:Y:S05]  /*33d0*/  BSYNC B1 ;  /* 0x0000000000017941 */ /* 0x000fea0003800000 */
.L_x_76:
        /* <DEDUP_REMOVED lines=8> */
.L_x_79:
[----:B------:R-:W-:Y:S05]  /*3460*/  BSYNC B1 ;  /* 0x0000000000017941 */ /* 0x000fea0003800000 */
.L_x_78:
[----:B0----5:R-:W-:Y:S01]  /*3470*/  FMUL R13, R25, R156 ;  /* 0x0000009c190d7220 */ /* 0x021fe20000400000 */
[----:B------:R-:W-:Y:S01]  /*3480*/  ISETP.GT.AND P2, PT, R0, RZ, P1 ;  /* 0x000000ff0000720c */ /* 0x000fe20000f44270 */
[----:B------:R-:W-:Y:S02]  /*3490*/  BSSY B1, `(.L_x_80) ;  /* 0x0000005000017945 */ /* 0x000fe40003800000 */
[----:B------:R-:W-:-:S05]  /*34a0*/  FFMA R13, R48, R155, R13 ;  /* 0x0000009b300d7223 */ /* 0x000fca000000000d */
[----:B------:R0:W-:Y:S05]  /*34b0*/  @P3 STG.E desc[UR36][R4.64+0xc0], R13 ;  /* 0x0000c00d04003986 */ /* 0x0001ea000c101924 */
[----:B------:R-:W-:Y:S05]  /*34c0*/  @!P2 BRA `(.L_x_81) ;  /* 0x000000000004a947 */ /* 0x000fea0003800000 */
[----:B------:R0:W5:Y:S02]  /*34d0*/  LDG.E.LTC128B R25, desc[UR36][R6.64+0xc4] ;  /* 0x0000c42406197981 */ /* 0x000164000c1e1920 */
.L_x_81:
[----:B------:R-:W-:Y:S05]  /*34e0*/  BSYNC B1 ;  /* 0x0000000000017941 */ /* 0x000fea0003800000 */
.L_x_80:
[----:B-----5:R-:W-:Y:S01]  /*34f0*/  FMUL R12, R25, R156 ;  /* 0x0000009c190c7220 */ /* 0x020fe20000400000 */
[----:B------:R-:W-:Y:S01]  /*3500*/  ISETP.GT.AND P0, PT, R0, 0x8, P0 ;  /* 0x000000080000780c */ /* 0x000fe20000704270 */
[----:B------:R-:W-:Y:S02]  /*3510*/  BSSY B1, `(.L_x_82) ;  /* 0x0000005000017945 */ /* 0x000fe40003800000 */
[----:B------:R-:W-:-:S05]  /*3520*/  FFMA R49, R49, R155, R12 ;  /* 0x0000009b31317223 */ /* 0x000fca000000000c */
[----:B------:R0:W-:Y:S05]  /*3530*/  @P2 STG.E desc[UR36][R4.64+0xc4], R49 ;  /* 0x0000c43104002986 */ /* 0x0001ea000c101924 */
[----:B------:R-:W-:Y:S05]  /*3540*/  @!P0 BRA `(.L_x_83) ;  /* 0x0000000000048947 */ /* 0x000fea0003800000 */
[----:B------:R0:W5:Y:S02]  /*3550*/  LDG.E.LTC128B R25, desc[UR36][R8.64+0xc0] ;  /* 0x0000c02408197981 */ /* 0x000164000c1e1920 */
.L_x_83:
[----:B------:R-:W-:Y:S05]  /*3560*/  BSYNC B1 ;  /* 0x0000000000017941 */ /* 0x000fea0003800000 */
.L_x_82:
        /* <DEDUP_REMOVED lines=8> */
.L_x_85:
[----:B------:R-:W-:Y:S05]  /*35f0*/  BSYNC B1 ;  /* 0x0000000000017941 */ /* 0x000fea0003800000 */
.L_x_84:
        /* <DEDUP_REMOVED lines=8> */
.L_x_87:
[----:B------:R-:W-:Y:S05]  /*3680*/  BSYNC B1 ;  /* 0x0000000000017941 */ /* 0x000fea0003800000 */
.L_x_86:
[----:B0----5:R-:W-:Y:S01]  /*3690*/  FMUL R13, R25, R156 ;  /* 0x0000009c190d7220 */ /* 0x021fe20000400000 */
[----:B------:R-:W-:Y:S01]  /*36a0*/  ISETP.GT.AND P1, PT, R0, RZ, P0 ;  /* 0x000000ff0000720c */ /* 0x000fe20000724270 */
[----:B------:R-:W-:Y:S02]  /*36b0*/  BSSY B1, `(.L_x_88) ;  /* 0x0000005000017945 */ /* 0x000fe40003800000 */
[----:B------:R-:W-:-:S05]  /*36c0*/  FFMA R13, R52, R155, R13 ;  /* 0x0000009b340d7223 */ /* 0x000fca000000000d */
[----:B------:R0:W-:Y:S05]  /*36d0*/  @P3 STG.E desc[UR36][R4.64+0xe0], R13 ;  /* 0x0000e00d04003986 */ /* 0x0001ea000c101924 */
[----:B------:R-:W-:Y:S05]  /*36e0*/  @!P1 BRA `(.L_x_89) ;  /* 0x0000000000049947 */ /* 0x000fea0003800000 */
[----:B------:R0:W5:Y:S02]  /*36f0*/  LDG.E.LTC128B R25, desc[UR36][R6.64+0xe4] ;  /* 0x0000e42406197981 */ /* 0x000164000c1e1920 */
.L_x_89:
[----:B------:R-:W-:Y:S05]  /*3700*/  BSYNC B1 ;  /* 0x0000000000017941 */ /* 0x000fea0003800000 */
.L_x_88:
[----:B-----5:R-:W-:Y:S01]  /*3710*/  FMUL R12, R25, R156 ;  /* 0x0000009c190c7220 */ /* 0x020fe20000400000 */
[----:B------:R-:W-:Y:S01]  /*3720*/  ISETP.GT.AND P2, PT, R0, 0x8, P2 ;  /* 0x000000080000780c */ /* 0x000fe20001744270 */
[----:B------:R-:W-:Y:S02]  /*3730*/  BSSY B1, `(.L_x_90) ;  /* 0x0000005000017945 */ /* 0x000fe40003800000 */
[----:B------:R-:W-:-:S05]  /*3740*/  FFMA R53, R53, R155, R12 ;  /* 0x0000009b35357223 */ /* 0x000fca000000000c */
[----:B------:R0:W-:Y:S05]  /*3750*/  @P1 STG.E desc[UR36][R4.64+0xe4], R53 ;  /* 0x0000e43504001986 */ /* 0x0001ea000c101924 */
[----:B------:R-:W-:Y:S05]  /*3760*/  @!P2 BRA `(.L_x_91) ;  /* 0x000000000004a947 */ /* 0x000fea0003800000 */
[----:B------:R0:W5:Y:S02]  /*3770*/  LDG.E.LTC128B R25, desc[UR36][R8.64+0xe0] ;  /* 0x0000e02408197981 */ /* 0x000164000c1e1920 */
.L_x_91:
[----:B------:R-:W-:Y:S05]  /*3780*/  BSYNC B1 ;  /* 0x0000000000017941 */ /* 0x000fea0003800000 */
.L_x_90:
        /* <DEDUP_REMOVED lines=8> */
.L_x_93:
[----:B------:R-:W-:Y:S05]  /*3810*/  BSYNC B1 ;  /* 0x0000000000017941 */ /* 0x000fea0003800000 */
.L_x_92:
        /* <DEDUP_REMOVED lines=8> */
.L_x_95:
[----:B------:R-:W-:Y:S05]  /*38a0*/  BSYNC B1 ;  /* 0x0000000000017941 */ /* 0x000fea0003800000 */
.L_x_94:
[----:B0----5:R-:W-:Y:S01]  /*38b0*/  FMUL R13, R25, R156 ;  /* 0x0000009c190d7220 */ /* 0x021fe20000400000 */
[----:B------:R-:W-:Y:S01]  /*38c0*/  ISETP.GT.AND P0, PT, R0, RZ, P2 ;  /* 0x000000ff0000720c */ /* 0x000fe20001704270 */
[----:B------:R-:W-:Y:S02]  /*38d0*/  BSSY B1, `(.L_x_96) ;  /* 0x0000005000017945 */ /* 0x000fe40003800000 */
[----:B------:R-:W-:-:S05]  /*38e0*/  FFMA R13, R56, R155, R13 ;  /* 0x0000009b380d7223 */ /* 0x000fca000000000d */
[----:B------:R0:W-:Y:S05]  /*38f0*/  @P3 STG.E desc[UR36][R4.64+0x100], R13 ;  /* 0x0001000d04003986 */ /* 0x0001ea000c101924 */
[----:B------:R-:W-:Y:S05]  /*3900*/  @!P0 BRA `(.L_x_97) ;  /* 0x0000000000048947 */ /* 0x000fea0003800000 */
[----:B------:R0:W5:Y:S02]  /*3910*/  LDG.E.LTC128B R25, desc[UR36][R6.64+0x104] ;  /* 0x0001042406197981 */ /* 0x000164000c1e1920 */
.L_x_97:
[----:B------:R-:W-:Y:S05]  /*3920*/  BSYNC B1 ;  /* 0x0000000000017941 */ /* 0x000fea0003800000 */
.L_x_96:
[----:B-----5:R-:W-:Y:S01]  /*3930*/  FMUL R12, R25, R156 ;  /* 0x0000009c190c7220 */ /* 0x020fe20000400000 */
[----:B------:R-:W-:Y:S01]  /*3940*/  ISETP.GT.AND P1, PT, R0, 0x8, P1 ;  /* 0x000000080000780c */ /* 0x000fe20000f24270 */
[----:B------:R-:W-:Y:S02]  /*3950*/  BSSY B1, `(.L_x_98) ;  /* 0x0000005000017945 */ /* 0x000fe40003800000 */
[----:B------:R-:W-:-:S05]  /*3960*/  FFMA R57, R57, R155, R12 ;  /* 0x0000009b39397223 */ /* 0x000fca000000000c */
[----:B------:R0:W-:Y:S05]  /*3970*/  @P0 STG.E desc[UR36][R4.64+0x104], R57 ;  /* 0x0001043904000986 */ /* 0x0001ea000c101924 */
[----:B------:R-:W-:Y:S05]  /*3980*/  @!P1 BRA `(.L_x_99) ;  /* 0x0000000000049947 */ /* 0x000fea0003800000 */
[----:B------:R0:W5:Y:S02]  /*3990*/  LDG.E.LTC128B R25, desc[UR36][R8.64+0x100] ;  /* 0x0001002408197981 */ /* 0x000164000c1e1920 */
.L_x_99:
[----:B------:R-:W-:Y:S05]  /*39a0*/  BSYNC B1 ;  /* 0x0000000000017941 */ /* 0x000fea0003800000 */
.L_x_98:
        /* <DEDUP_REMOVED lines=8> */
.L_x_101:
[----:B------:R-:W-:Y:S05]  /*3a30*/  BSYNC B1 ;  /* 0x0000000000017941 */ /* 0x000fea0003800000 */
.L_x_100:
        /* <DEDUP_REMOVED lines=8> */
.L_x_103:
[----:B------:R-:W-:Y:S05]  /*3ac0*/  BSYNC B1 ;  /* 0x0000000000017941 */ /* 0x000fea0003800000 */
.L_x_102:
[----:B0----5:R-:W-:Y:S01]  /*3ad0*/  FMUL R13, R25, R156 ;  /* 0x0000009c190d7220 */ /* 0x021fe20000400000 */
[----:B------:R-:W-:Y:S01]  /*3ae0*/  ISETP.GT.AND P2, PT, R0, RZ, P1 ;  /* 0x000000ff0000720c */ /* 0x000fe20000f44270 */
[----:B------:R-:W-:Y:S02]  /*3af0*/  BSSY B1, `(.L_x_104) ;  /* 0x0000005000017945 */ /* 0x000fe40003800000 */
[----:B------:R-:W-:-:S05]  /*3b00*/  FFMA R13, R60, R155, R13 ;  /* 0x0000009b3c0d7223 */ /* 0x000fca000000000d */
[----:B------:R0:W-:Y:S05]  /*3b10*/  @P3 STG.E desc[UR36][R4.64+0x120], R13 ;  /* 0x0001200d04003986 */ /* 0x0001ea000c101924 */
[----:B------:R-:W-:Y:S05]  /*3b20*/  @!P2 BRA `(.L_x_105) ;  /* 0x000000000004a947 */ /* 0x000fea0003800000 */
[----:B------:R0:W5:Y:S02]  /*3b30*/  LDG.E.LTC128B R25, desc[UR36][R6.64+0x124] ;  /* 0x0001242406197981 */ /* 0x000164000c1e1920 */
.L_x_105:
[----:B------:R-:W-:Y:S05]  /*3b40*/  BSYNC B1 ;  /* 0x0000000000017941 */ /* 0x000fea0003800000 */
.L_x_104:
[----:B-----5:R-:W-:Y:S01]  /*3b50*/  FMUL R12, R25, R156 ;  /* 0x0000009c190c7220 */ /* 0x020fe20000400000 */
[----:B------:R-:W-:Y:S01]  /*3b60*/  ISETP.GT.AND P0, PT, R0, 0x8, P0 ;  /* 0x000000080000780c */ /* 0x000fe20000704270 */
[----:B------:R-:W-:Y:S02]  /*3b70*/  BSSY B1, `(.L_x_106) ;  /* 0x0000005000017945 */ /* 0x000fe40003800000 */
[----:B------:R-:W-:-:S05]  /*3b80*/  FFMA R61, R61, R155, R12 ;  /* 0x0000009b3d3d7223 */ /* 0x000fca000000000c */
[----:B------:R0:W-:Y:S05]  /*3b90*/  @P2 STG.E desc[UR36][R4.64+0x124], R61 ;  /* 0x0001243d04002986 */ /* 0x0001ea000c101924 */
[----:B------:R-:W-:Y:S05]  /*3ba0*/  @!P0 BRA `(.L_x_107) ;  /* 0x0000000000048947 */ /* 0x000fea0003800000 */
[----:B------:R0:W5:Y:S02]  /*3bb0*/  LDG.E.LTC128B R25, desc[UR36][R8.64+0x120] ;  /* 0x0001202408197981 */ /* 0x000164000c1e1920 */
.L_x_107:
[----:B------:R-:W-:Y:S05]  /*3bc0*/  BSYNC B1 ;  /* 0x0000000000017941 */ /* 0x000fea0003800000 */
.L_x_106:
        /* <DEDUP_REMOVED lines=8> */
.L_x_109:
[----:B------:R-:W-:Y:S05]  /*3c50*/  BSYNC B1 ;  /* 0x0000000000017941 */ /* 0x000fea0003800000 */
.L_x_108:
        /* <DEDUP_REMOVED lines=8> */
.L_x_111:
[----:B------:R-:W-:Y:S05]  /*3ce0*/  BSYNC B1 ;  /* 0x0000000000017941 */ /* 0x000fea0003800000 */
.L_x_110:
[----:B0----5:R-:W-:Y:S01]  /*3cf0*/  FMUL R13, R25, R156 ;  /* 0x0000009c190d7220 */ /* 0x021fe20000400000 */
[----:B------:R-:W-:Y:S01]  /*3d00*/  ISETP.GT.AND P1, PT, R0, RZ, P0 ;  /* 0x000000ff0000720c */ /* 0x000fe20000724270 */
[----:B------:R-:W-:Y:S02]  /*3d10*/  BSSY B1, `(.L_x_112) ;  /* 0x0000005000017945 */ /* 0x000fe40003800000 */
[----:B------:R-:W-:-:S05]  /*3d20*/  FFMA R13, R64, R155, R13 ;  /* 0x0000009b400d7223 */ /* 0x000fca000000000d */
[----:B------:R0:W-:Y:S05]  /*3d30*/  @P3 STG.E desc[UR36][R4.64+0x140], R13 ;  /* 0x0001400d04003986 */ /* 0x0001ea000c101924 */
[----:B------:R-:W-:Y:S05]  /*3d40*/  @!P1 BRA `(.L_x_113) ;  /* 0x0000000000049947 */ /* 0x000fea0003800000 */
[----:B------:R0:W5:Y:S02]  /*3d50*/  LDG.E.LTC128B R25, desc[UR36][R6.64+0x144] ;  /* 0x0001442406197981 */ /* 0x000164000c1e1920 */
.L_x_113:
[----:B------:R-:W-:Y:S05]  /*3d60*/  BSYNC B1 ;  /* 0x0000000000017941 */ /* 0x000fea0003800000 */
.L_x_112:
[----:B-----5:R-:W-:Y:S01]  /*3d70*/  FMUL R12, R25, R156 ;  /* 0x0000009c190c7220 */ /* 0x020fe20000400000 */
[----:B------:R-:W-:Y:S01]  /*3d80*/  ISETP.GT.AND P2, PT, R0, 0x8, P2 ;  /* 0x000000080000780c */ /* 0x000fe20001744270 */
[----:B------:R-:W-:Y:S02]  /*3d90*/  BSSY B1, `(.L_x_114) ;  /* 0x0000005000017945 */ /* 0x000fe40003800000 */
[----:B------:R-:W-:-:S05]  /*3da0*/  FFMA R65, R65, R155, R12 ;  /* 0x0000009b41417223 */ /* 0x000fca000000000c */
[----:B------:R0:W-:Y:S05]  /*3db0*/  @P1 STG.E desc[UR36][R4.64+0x144], R65 ;  /* 0x0001444104001986 */ /* 0x0001ea000c101924 */
[----:B------:R-:W-:Y:S05]  /*3dc0*/  @!P2 BRA `(.L_x_115) ;  /* 0x000000000004a947 */ /* 0x000fea0003800000 */
[----:B------:R0:W5:Y:S02]  /*3dd0*/  LDG.E.LTC128B R25, desc[UR36][R8.64+0x140] ;  /* 0x0001402408197981 */ /* 0x000164000c1e1920 */
.L_x_115:
[----:B------:R-:W-:Y:S05]  /*3de0*/  BSYNC B1 ;  /* 0x0000000000017941 */ /* 0x000fea0003800000 */
.L_x_114:
        /* <DEDUP_REMOVED lines=8> */
.L_x_117:
[----:B------:R-:W-:Y:S05]  /*3e70*/  BSYNC B1 ;  /* 0x0000000000017941 */ /* 0x000fea0003800000 */
.L_x_116:
        /* <DEDUP_REMOVED lines=8> */
.L_x_119:
[----:B------:R-:W-:Y:S05]  /*3f00*/  BSYNC B1 ;  /* 0x0000000000017941 */ /* 0x000fea0003800000 */
.L_x_118:
[----:B0----5:R-:W-:Y:S01]  /*3f10*/  FMUL R13, R25, R156 ;  /* 0x0000009c190d7220 */ /* 0x021fe20000400000 */
[----:B------:R-:W-:Y:S01]  /*3f20*/  ISETP.GT.AND P0, PT, R0, RZ, P2 ;  /* 0x000000ff0000720c */ /* 0x000fe20001704270 */
[----:B------:R-:W-:Y:S02]  /*3f30*/  BSSY B1, `(.L_x_120) ;  /* 0x0000005000017945 */ /* 0x000fe40003800000 */
[----:B------:R-:W-:-:S05]  /*3f40*/  FFMA R13, R68, R155, R13 ;  /* 0x0000009b440d7223 */ /* 0x000fca000000000d */
[----:B------:R0:W-:Y:S05]  /*3f50*/  @P3 STG.E desc[UR36][R4.64+0x160], R13 ;  /* 0x0001600d04003986 */ /* 0x0001ea000c101924 */
[----:B------:R-:W-:Y:S05]  /*3f60*/  @!P0 BRA `(.L_x_121) ;  /* 0x0000000000048947 */ /* 0x000fea0003800000 */
[----:B------:R0:W5:Y:S02]  /*3f70*/  LDG.E.LTC128B R25, desc[UR36][R6.64+0x164] ;  /* 0x0001642406197981 */ /* 0x000164000c1e1920 */
.L_x_121:
[----:B------:R-:W-:Y:S05]  /*3f80*/  BSYNC B1 ;  /* 0x0000000000017941 */ /* 0x000fea0003800000 */
.L_x_120:
[----:B-----5:R-:W-:Y:S01]  /*3f90*/  FMUL R12, R25, R156 ;  /* 0x0000009c190c7220 */ /* 0x020fe20000400000 */
[----:B------:R-:W-:Y:S01]  /*3fa0*/  ISETP.GT.AND P1, PT, R0, 0x8, P1 ;  /* 0x000000080000780c */ /* 0x000fe20000f24270 */
[----:B------:R-:W-:Y:S02]  /*3fb0*/  BSSY B1, `(.L_x_122) ;  /* 0x0000005000017945 */ /* 0x000fe40003800000 */
[----:B------:R-:W-:-:S05]  /*3fc0*/  FFMA R69, R69, R155, R12 ;  /* 0x0000009b45457223 */ /* 0x000fca000000000c */
[----:B------:R0:W-:Y:S05]  /*3fd0*/  @P0 STG.E desc[UR36][R4.64+0x164], R69 ;  /* 0x0001644504000986 */ /* 0x0001ea000c101924 */
[----:B------:R-:W-:Y:S05]  /*3fe0*/  @!P1 BRA `(.L_x_123) ;  /* 0x0000000000049947 */ /* 0x000fea0003800000 */
[----:B------:R0:W5:Y:S02]  /*3ff0*/  LDG.E.LTC128B R25, desc[UR36][R8.64+0x160] ;  /* 0x0001602408197981 */ /* 0x000164000c1e1920 */
.L_x_123:
[----:B------:R-:W-:Y:S05]  /*4000*/  BSYNC B1 ;  /* 0x0000000000017941 */ /* 0x000fea0003800000 */
.L_x_122:
        /* <DEDUP_REMOVED lines=8> */
.L_x_125:
[----:B------:R-:W-:Y:S05]  /*4090*/  BSYNC B1 ;  /* 0x0000000000017941 */ /* 0x000fea0003800000 */
.L_x_124:
        /* <DEDUP_REMOVED lines=8> */
.L_x_127:
[----:B------:R-:W-:Y:S05]  /*4120*/  BSYNC B1 ;  /* 0x0000000000017941 */ /* 0x000fea0003800000 */
.L_x_126:
[----:B0----5:R-:W-:Y:S01]  /*4130*/  FMUL R13, R25, R156 ;  /* 0x0000009c190d7220 */ /* 0x021fe20000400000 */
[----:B------:R-:W-:Y:S01]  /*4140*/  ISETP.GT.AND P2, PT, R0, RZ, P1 ;  /* 0x000000ff0000720c */ /* 0x000fe20000f44270 */
[----:B------:R-:W-:Y:S02]  /*4150*/  BSSY B1, `(.L_x_128) ;  /* 0x0000005000017945 */ /* 0x000fe40003800000 */
[----:B------:R-:W-:-:S05]  /*4160*/  FFMA R13, R72, R155, R13 ;  /* 0x0000009b480d7223 */ /* 0x000fca000000000d */
[----:B------:R0:W-:Y:S05]  /*4170*/  @P3 STG.E desc[UR36][R4.64+0x180], R13 ;  /* 0x0001800d04003986 */ /* 0x0001ea000c101924 */
[----:B------:R-:W-:Y:S05]  /*4180*/  @!P2 BRA `(.L_x_129) ;  /* 0x000000000004a947 */ /* 0x000fea0003800000 */
[----:B------:R0:W5:Y:S02]  /*4190*/  LDG.E.LTC128B R25, desc[UR36][R6.64+0x184] ;  /* 0x0001842406197981 */ /* 0x000164000c1e1920 */
.L_x_129:
[----:B------:R-:W-:Y:S05]  /*41a0*/  BSYNC B1 ;  /* 0x0000000000017941 */ /* 0x000fea0003800000 */
.L_x_128:
[----:B-----5:R-:W-:Y:S01]  /*41b0*/  FMUL R12, R25, R156 ;  /* 0x0000009c190c7220 */ /* 0x020fe20000400000 */
[----:B------:R-:W-:Y:S01]  /*41c0*/  ISETP.GT.AND P0, PT, R0, 0x8, P0 ;  /* 0x000000080000780c */ /* 0x000fe20000704270 */
[----:B------:R-:W-:Y:S02]  /*41d0*/  BSSY B1, `(.L_x_130) ;  /* 0x0000005000017945 */ /* 0x000fe40003800000 */
[----:B------:R-:W-:-:S05]  /*41e0*/  FFMA R73, R73, R155, R12 ;  /* 0x0000009b49497223 */ /* 0x000fca000000000c */
[----:B------:R0:W-:Y:S05]  /*41f0*/  @P2 STG.E desc[UR36][R4.64+0x184], R73 ;  /* 0x0001844904002986 */ /* 0x0001ea000c101924 */
[----:B------:R-:W-:Y:S05]  /*4200*/  @!P0 BRA `(.L_x_131) ;  /* 0x0000000000048947 */ /* 0x000fea0003800000 */
[----:B------:R0:W5:Y:S02]  /*4210*/  LDG.E.LTC128B R25, desc[UR36][R8.64+0x180] ;  /* 0x0001802408197981 */ /* 0x000164000c1e1920 */
.L_x_131:
[----:B------:R-:W-:Y:S05]  /*4220*/  BSYNC B1 ;  /* 0x0000000000017941 */ /* 0x000fea0003800000 */
.L_x_130:
        /* <DEDUP_REMOVED lines=8> */
.L_x_133:
[----:B------:R-:W-:Y:S05]  /*42b0*/  BSYNC B1 ;  /* 0x0000000000017941 */ /* 0x000fea0003800000 */
.L_x_132:
        /* <DEDUP_REMOVED lines=8> */
.L_x_135:
[----:B------:R-:W-:Y:S05]  /*4340*/  BSYNC B1 ;  /* 0x0000000000017941 */ /* 0x000fea0003800000 */
.L_x_134:
[----:B0----5:R-:W-:Y:S01]  /*4350*/  FMUL R13, R25, R156 ;  /* 0x0000009c190d7220 */ /* 0x021fe20000400000 */
[----:B------:R-:W-:Y:S01]  /*4360*/  ISETP.GT.AND P1, PT, R0, RZ, P0 ;  /* 0x000000ff0000720c */ /* 0x000fe20000724270 */
[----:B------:R-:W-:Y:S02]  /*4370*/  BSSY B1, `(.L_x_136) ;  /* 0x0000005000017945 */ /* 0x000fe40003800000 */
[----:B------:R-:W-:-:S05]  /*4380*/  FFMA R13, R76, R155, R13 ;  /* 0x0000009b4c0d7223 */ /* 0x000fca000000000d */
[----:B------:R0:W-:Y:S05]  /*4390*/  @P3 STG.E desc[UR36][R4.64+0x1a0], R13 ;  /* 0x0001a00d04003986 */ /* 0x0001ea000c101924 */
[----:B------:R-:W-:Y:S05]  /*43a0*/  @!P1 BRA `(.L_x_137) ;  /* 0x0000000000049947 */ /* 0x000fea0003800000 */
[----:B------:R0:W5:Y:S02]  /*43b0*/  LDG.E.LTC128B R25, desc[UR36][R6.64+0x1a4] ;  /* 0x0001a42406197981 */ /* 0x000164000c1e1920 */
.L_x_137:
[----:B------:R-:W-:Y:S05]  /*43c0*/  BSYNC B1 ;  /* 0x0000000000017941 */ /* 0x000fea0003800000 */
.L_x_136:
[----:B-----5:R-:W-:Y:S01]  /*43d0*/  FMUL R12, R25, R156 ;  /* 0x0000009c190c7220 */ /* 0x020fe20000400000 */
[----:B------:R-:W-:Y:S01]  /*43e0*/  ISETP.GT.AND P2, PT, R0, 0x8, P2 ;  /* 0x000000080000780c */ /* 0x000fe20001744270 */
[----:B------:R-:W-:Y:S02]  /*43f0*/  BSSY B1, `(.L_x_138) ;  /* 0x0000005000017945 */ /* 0x000fe40003800000 */
[----:B------:R-:W-:-:S05]  /*4400*/  FFMA R77, R77, R155, R12 ;  /* 0x0000009b4d4d7223 */ /* 0x000fca000000000c */
[----:B------:R0:W-:Y:S05]  /*4410*/  @P1 STG.E desc[UR36][R4.64+0x1a4], R77 ;  /* 0x0001a44d04001986 */ /* 0x0001ea000c101924 */
[----:B------:R-:W-:Y:S05]  /*4420*/  @!P2 BRA `(.L_x_139) ;  /* 0x000000000004a947 */ /* 0x000fea0003800000 */
[----:B------:R0:W5:Y:S02]  /*4430*/  LDG.E.LTC128B R25, desc[UR36][R8.64+0x1a0] ;  /* 0x0001a02408197981 */ /* 0x000164000c1e1920 */
.L_x_139:
[----:B------:R-:W-:Y:S05]  /*4440*/  BSYNC B1 ;  /* 0x0000000000017941 */ /* 0x000fea0003800000 */
.L_x_138:
        /* <DEDUP_REMOVED lines=8> */
.L_x_141:
[----:B------:R-:W-:Y:S05]  /*44d0*/  BSYNC B1 ;  /* 0x0000000000017941 */ /* 0x000fea0003800000 */
.L_x_140:
        /* <DEDUP_REMOVED lines=8> */
.L_x_143:
[----:B------:R-:W-:Y:S05]  /*4560*/  BSYNC B1 ;  /* 0x0000000000017941 */ /* 0x000fea0003800000 */
.L_x_142:
[----:B0----5:R-:W-:Y:S01]  /*4570*/  FMUL R13, R25, R156 ;  /* 0x0000009c190d7220 */ /* 0x021fe20000400000 */
[----:B------:R-:W-:Y:S01]  /*4580*/  ISETP.GT.AND P0, PT, R0, RZ, P2 ;  /* 0x000000ff0000720c */ /* 0x000fe20001704270 */
[----:B------:R-:W-:Y:S02]  /*4590*/  BSSY B1, `(.L_x_144) ;  /* 0x0000005000017945 */ /* 0x000fe40003800000 */
[----:B------:R-:W-:-:S05]  /*45a0*/  FFMA R13, R80, R155, R13 ;  /* 0x0000009b500d7223 */ /* 0x000fca000000000d */
[----:B------:R0:W-:Y:S05]  /*45b0*/  @P3 STG.E desc[UR36][R4.64+0x1c0], R13 ;  /* 0x0001c00d04003986 */ /* 0x0001ea000c101924 */
[----:B------:R-:W-:Y:S05]  /*45c0*/  @!P0 BRA `(.L_x_145) ;  /* 0x0000000000048947 */ /* 0x000fea0003800000 */
[----:B------:R0:W5:Y:S02]  /*45d0*/  LDG.E.LTC128B R25, desc[UR36][R6.64+0x1c4] ;  /* 0x0001c42406197981 */ /* 0x000164000c1e1920 */
.L_x_145:
[----:B------:R-:W-:Y:S05]  /*45e0*/  BSYNC B1 ;  /* 0x0000000000017941 */ /* 0x000fea0003800000 */
.L_x_144:
[----:B-----5:R-:W-:Y:S01]  /*45f0*/  FMUL R12, R25, R156 ;  /* 0x0000009c190c7220 */ /* 0x020fe20000400000 */
[----:B------:R-:W-:Y:S01]  /*4600*/  ISETP.GT.AND P1, PT, R0, 0x8, P1 ;  /* 0x000000080000780c */ /* 0x000fe20000f24270 */
[----:B------:R-:W-:Y:S02]  /*4610*/  BSSY B1, `(.L_x_146) ;  /* 0x0000005000017945 */ /* 0x000fe40003800000 */
[----:B------:R-:W-:-:S05]  /*4620*/  FFMA R81, R81, R155, R12 ;  /* 0x0000009b51517223 */ /* 0x000fca000000000c */
[----:B------:R0:W-:Y:S05]  /*4630*/  @P0 STG.E desc[UR36][R4.64+0x1c4], R81 ;  /* 0x0001c45104000986 */ /* 0x0001ea000c101924 */
[----:B------:R-:W-:Y:S05]  /*4640*/  @!P1 BRA `(.L_x_147) ;  /* 0x0000000000049947 */ /* 0x000fea0003800000 */
[----:B------:R0:W5:Y:S02]  /*4650*/  LDG.E.LTC128B R25, desc[UR36][R8.64+0x1c0] ;  /* 0x0001c02408197981 */ /* 0x000164000c1e1920 */
.L_x_147:
[----:B------:R-:W-:Y:S05]  /*4660*/  BSYNC B1 ;  /* 0x0000000000017941 */ /* 0x000fea0003800000 */
.L_x_146:
        /* <DEDUP_REMOVED lines=8> */
.L_x_149:
[----:B------:R-:W-:Y:S05]  /*46f0*/  BSYNC B1 ;  /* 0x0000000000017941 */ /* 0x000fea0003800000 */
.L_x_148:
        /* <DEDUP_REMOVED lines=8> */
.L_x_151:
[----:B------:R-:W-:Y:S05]  /*4780*/  BSYNC B1 ;  /* 0x0000000000017941 */ /* 0x000fea0003800000 */
.L_x_150:
[----:B0----5:R-:W-:Y:S01]  /*4790*/  FMUL R13, R25, R156 ;  /* 0x0000009c190d7220 */ /* 0x021fe20000400000 */
[----:B------:R-:W-:Y:S01]  /*47a0*/  ISETP.GT.AND P2, PT, R0, RZ, P1 ;  /* 0x000000ff0000720c */ /* 0x000fe20000f44270 */
[----:B------:R-:W-:Y:S02]  /*47b0*/  BSSY B1, `(.L_x_152) ;  /* 0x0000005000017945 */ /* 0x000fe40003800000 */
[----:B------:R-:W-:-:S05]  /*47c0*/  FFMA R13, R84, R155, R13 ;  /* 0x0000009b540d7223 */ /* 0x000fca000000000d */
[----:B------:R0:W-:Y:S05]  /*47d0*/  @P3 STG.E desc[UR36][R4.64+0x1e0], R13 ;  /* 0x0001e00d04003986 */ /* 0x0001ea000c101924 */
[----:B------:R-:W-:Y:S05]  /*47e0*/  @!P2 BRA `(.L_x_153) ;  /* 0x000000000004a947 */ /* 0x000fea0003800000 */
[----:B------:R0:W5:Y:S02]  /*47f0*/  LDG.E.LTC128B R25, desc[UR36][R6.64+0x1e4] ;  /* 0x0001e42406197981 */ /* 0x000164000c1e1920 */
.L_x_153:
[----:B------:R-:W-:Y:S05]  /*4800*/  BSYNC B1 ;  /* 0x0000000000017941 */ /* 0x000fea0003800000 */
.L_x_152:
[----:B-----5:R-:W-:Y:S01]  /*4810*/  FMUL R12, R25, R156 ;  /* 0x0000009c190c7220 */ /* 0x020fe20000400000 */
[----:B------:R-:W-:Y:S01]  /*4820*/  ISETP.GT.AND P0, PT, R0, 0x8, P0 ;  /* 0x000000080000780c */ /* 0x000fe20000704270 */
[----:B------:R-:W-:Y:S02]  /*4830*/  BSSY B1, `(.L_x_154) ;  /* 0x0000005000017945 */ /* 0x000fe40003800000 */
[----:B------:R-:W-:-:S05]  /*4840*/  FFMA R85, R85, R155, R12 ;  /* 0x0000009b55557223 */ /* 0x000fca000000000c */
[----:B------:R0:W-:Y:S05]  /*4850*/  @P2 STG.E desc[UR36][R4.64+0x1e4], R85 ;  /* 0x0001e45504002986 */ /* 0x0001ea000c101924 */
[----:B------:R-:W-:Y:S05]  /*4860*/  @!P0 BRA `(.L_x_155) ;  /* 0x0000000000048947 */ /* 0x000fea0003800000 */
[----:B------:R0:W5:Y:S02]  /*4870*/  LDG.E.LTC128B R25, desc[UR36][R8.64+0x1e0] ;  /* 0x0001e02408197981 */ /* 0x000164000c1e1920 */
.L_x_155:
[----:B------:R-:W-:Y:S05]  /*4880*/  BSYNC B1 ;  /* 0x0000000000017941 */ /* 0x000fea0003800000 */
.L_x_154:
        /* <DEDUP_REMOVED lines=8> */
.L_x_157:
[----:B------:R-:W-:Y:S05]  /*4910*/  BSYNC B1 ;  /* 0x0000000000017941 */ /* 0x000fea0003800000 */
.L_x_156:
        /* <DEDUP_REMOVED lines=8> */
.L_x_159:
[----:B------:R-:W-:Y:S05]  /*49a0*/  BSYNC B1 ;  /* 0x0000000000017941 */ /* 0x000fea0003800000 */
.L_x_158:
[----:B0----5:R-:W-:Y:S01]  /*49b0*/  FMUL R13, R25, R156 ;  /* 0x0000009c190d7220 */ /* 0x021fe20000400000 */
[----:B------:R-:W-:Y:S01]  /*49c0*/  ISETP.GT.AND P1, PT, R0, RZ, P0 ;  /* 0x000000ff0000720c */ /* 0x000fe20000724270 */
[----:B------:R-:W-:Y:S02]  /*49d0*/  BSSY B1, `(.L_x_160) ;  /* 0x0000005000017945 */ /* 0x000fe40003800000 */
[----:B------:R-:W-:-:S05]  /*49e0*/  FFMA R13, R88, R155, R13 ;  /* 0x0000009b580d7223 */ /* 0x000fca000000000d */
[----:B------:R0:W-:Y:S05]  /*49f0*/  @P3 STG.E desc[UR36][R4.64+0x200], R13 ;  /* 0x0002000d04003986 */ /* 0x0001ea000c101924 */
[----:B------:R-:W-:Y:S05]  /*4a00*/  @!P1 BRA `(.L_x_161) ;  /* 0x0000000000049947 */ /* 0x000fea0003800000 */
[----:B------:R0:W5:Y:S02]  /*4a10*/  LDG.E.LTC128B R25, desc[UR36][R6.64+0x204] ;  /* 0x0002042406197981 */ /* 0x000164000c1e1920 */
.L_x_161:
[----:B------:R-:W-:Y:S05]  /*4a20*/  BSYNC B1 ;  /* 0x0000000000017941 */ /* 0x000fea0003800000 */
.L_x_160:
[----:B-----5:R-:W-:Y:S01]  /*4a30*/  FMUL R12, R25, R156 ;  /* 0x0000009c190c7220 */ /* 0x020fe20000400000 */
[----:B------:R-:W-:Y:S01]  /*4a40*/  ISETP.GT.AND P2, PT, R0, 0x8, P2 ;  /* 0x000000080000780c */ /* 0x000fe20001744270 */
[----:B------:R-:W-:Y:S02]  /*4a50*/  BSSY B1, `(.L_x_162) ;  /* 0x0000005000017945 */ /* 0x000fe40003800000 */
[----:B------:R-:W-:-:S05]  /*4a60*/  FFMA R89, R89, R155, R12 ;  /* 0x0000009b59597223 */ /* 0x000fca000000000c */
[----:B------:R0:W-:Y:S05]  /*4a70*/  @P1 STG.E desc[UR36][R4.64+0x204], R89 ;  /* 0x0002045904001986 */ /* 0x0001ea000c101924 */
[----:B------:R-:W-:Y:S05]  /*4a80*/  @!P2 BRA `(.L_x_163) ;  /* 0x000000000004a947 */ /* 0x000fea0003800000 */
[----:B------:R0:W5:Y:S02]  /*4a90*/  LDG.E.LTC128B R25, desc[UR36][R8.64+0x200] ;  /* 0x0002002408197981 */ /* 0x000164000c1e1920 */
.L_x_163:
[----:B------:R-:W-:Y:S05]  /*4aa0*/  BSYNC B1 ;  /* 0x0000000000017941 */ /* 0x000fea0003800000 */
.L_x_162:
        /* <DEDUP_REMOVED lines=8> */
.L_x_165:
[----:B------:R-:W-:Y:S05]  /*4b30*/  BSYNC B1 ;  /* 0x0000000000017941 */ /* 0x000fea0003800000 */
.L_x_164:
        /* <DEDUP_REMOVED lines=8> */
.L_x_167:
[----:B------:R-:W-:Y:S05]  /*4bc0*/  BSYNC B1 ;  /* 0x0000000000017941 */ /* 0x000fea0003800000 */
.L_x_166:
[----:B0----5:R-:W-:Y:S01]  /*4bd0*/  FMUL R13, R25, R156 ;  /* 0x0000009c190d7220 */ /* 0x021fe20000400000 */
[----:B------:R-:W-:Y:S01]  /*4be0*/  ISETP.GT.AND P0, PT, R0, RZ, P2 ;  /* 0x000000ff0000720c */ /* 0x000fe20001704270 */
[----:B------:R-:W-:Y:S02]  /*4bf0*/  BSSY B1, `(.L_x_168) ;  /* 0x0000005000017945 */ /* 0x000fe40003800000 */
[----:B------:R-:W-:-:S05]  /*4c00*/  FFMA R13, R92, R155, R13 ;  /* 0x0000009b5c0d7223 */ /* 0x000fca000000000d */
[----:B------:R0:W-:Y:S05]  /*4c10*/  @P3 STG.E desc[UR36][R4.64+0x220], R13 ;  /* 0x0002200d04003986 */ /* 0x0001ea000c101924 */
[----:B------:R-:W-:Y:S05]  /*4c20*/  @!P0 BRA `(.L_x_169) ;  /* 0x0000000000048947 */ /* 0x000fea0003800000 */
[----:B------:R0:W5:Y:S02]  /*4c30*/  LDG.E.LTC128B R25, desc[UR36][R6.64+0x224] ;  /* 0x0002242406197981 */ /* 0x000164000c1e1920 */
.L_x_169:
[----:B------:R-:W-:Y:S05]  /*4c40*/  BSYNC B1 ;  /* 0x0000000000017941 */ /* 0x000fea0003800000 */
.L_x_168:
[----:B-----5:R-:W-:Y:S01]  /*4c50*/  FMUL R12, R25, R156 ;  /* 0x0000009c190c7220 */ /* 0x020fe20000400000 */
[----:B------:R-:W-:Y:S01]  /*4c60*/  ISETP.GT.AND P1, PT, R0, 0x8, P1 ;  /* 0x000000080000780c */ /* 0x000fe20000f24270 */
[----:B------:R-:W-:Y:S02]  /*4c70*/  BSSY B1, `(.L_x_170) ;  /* 0x0000005000017945 */ /* 0x000fe40003800000 */
[----:B------:R-:W-:-:S05]  /*4c80*/  FFMA R93, R93, R155, R12 ;  /* 0x0000009b5d5d7223 */ /* 0x000fca000000000c */
[----:B------:R0:W-:Y:S05]  /*4c90*/  @P0 STG.E desc[UR36][R4.64+0x224], R93 ;  /* 0x0002245d04000986 */ /* 0x0001ea000c101924 */
[----:B------:R-:W-:Y:S05]  /*4ca0*/  @!P1 BRA `(.L_x_171) ;  /* 0x0000000000049947 */ /* 0x000fea0003800000 */
[----:B------:R0:W5:Y:S02]  /*4cb0*/  LDG.E.LTC128B R25, desc[UR36][R8.64+0x220] ;  /* 0x0002202408197981 */ /* 0x000164000c1e1920 */
.L_x_171:
[----:B------:R-:W-:Y:S05]  /*4cc0*/  BSYNC B1 ;  /* 0x0000000000017941 */ /* 0x000fea0003800000 */
.L_x_170:
        /* <DEDUP_REMOVED lines=8> */
.L_x_173:
[----:B------:R-:W-:Y:S05]  /*4d50*/  BSYNC B1 ;  /* 0x0000000000017941 */ /* 0x000fea0003800000 */
.L_x_172:
        /* <DEDUP_REMOVED lines=8> */
.L_x_175:
[----:B------:R-:W-:Y:S05]  /*4de0*/  BSYNC B1 ;  /* 0x0000000000017941 */ /* 0x000fea0003800000 */
.L_x_174:
[----:B0----5:R-:W-:Y:S01]  /*4df0*/  FMUL R13, R25, R156 ;  /* 0x0000009c190d7220 */ /* 0x021fe20000400000 */
[----:B------:R-:W-:Y:S01]  /*4e00*/  ISETP.GT.AND P2, PT, R0, RZ, P1 ;  /* 0x000000ff0000720c */ /* 0x000fe20000f44270 */
[----:B------:R-:W-:Y:S02]  /*4e10*/  BSSY B1, `(.L_x_176) ;  /* 0x0000005000017945 */ /* 0x000fe40003800000 */
[----:B------:R-:W-:-:S05]  /*4e20*/  FFMA R13, R96, R155, R13 ;  /* 0x0000009b600d7223 */ /* 0x000fca000000000d */
[----:B------:R0:W-:Y:S05]  /*4e30*/  @P3 STG.E desc[UR36][R4.64+0x240], R13 ;  /* 0x0002400d04003986 */ /* 0x0001ea000c101924 */
[----:B------:R-:W-:Y:S05]  /*4e40*/  @!P2 BRA `(.L_x_177) ;  /* 0x000000000004a947 */ /* 0x000fea0003800000 */
[----:B------:R0:W5:Y:S02]  /*4e50*/  LDG.E.LTC128B R25, desc[UR36][R6.64+0x244] ;  /* 0x0002442406197981 */ /* 0x000164000c1e1920 */
.L_x_177:
[----:B------:R-:W-:Y:S05]  /*4e60*/  BSYNC B1 ;  /* 0x0000000000017941 */ /* 0x000fea0003800000 */
.L_x_176:
[----:B-----5:R-:W-:Y:S01]  /*4e70*/  FMUL R12, R25, R156 ;  /* 0x0000009c190c7220 */ /* 0x020fe20000400000 */
[----:B------:R-:W-:Y:S01]  /*4e80*/  ISETP.GT.AND P0, PT, R0, 0x8, P0 ;  /* 0x000000080000780c */ /* 0x000fe20000704270 */
[----:B------:R-:W-:Y:S02]  /*4e90*/  BSSY B1, `(.L_x_178) ;  /* 0x0000005000017945 */ /* 0x000fe40003800000 */
[----:B------:R-:W-:-:S05]  /*4ea0*/  FFMA R97, R97, R155, R12 ;  /* 0x0000009b61617223 */ /* 0x000fca000000000c */
[----:B------:R0:W-:Y:S05]  /*4eb0*/  @P2 STG.E desc[UR36][R4.64+0x244], R97 ;  /* 0x0002446104002986 */ /* 0x0001ea000c101924 */
[----:B------:R-:W-:Y:S05]  /*4ec0*/  @!P0 BRA `(.L_x_179) ;  /* 0x0000000000048947 */ /* 0x000fea0003800000 */
[----:B------:R0:W5:Y:S02]  /*4ed0*/  LDG.E.LTC128B R25, desc[UR36][R8.64+0x240] ;  /* 0x0002402408197981 */ /* 0x000164000c1e1920 */
.L_x_179:
[----:B------:R-:W-:Y:S05]  /*4ee0*/  BSYNC B1 ;  /* 0x0000000000017941 */ /* 0x000fea0003800000 */
.L_x_178:
        /* <DEDUP_REMOVED lines=8> */
.L_x_181:
[----:B------:R-:W-:Y:S05]  /*4f70*/  BSYNC B1 ;  /* 0x0000000000017941 */ /* 0x000fea0003800000 */
.L_x_180:
        /* <DEDUP_REMOVED lines=8> */
.L_x_183:
[----:B------:R-:W-:Y:S05]  /*5000*/  BSYNC B1 ;  /* 0x0000000000017941 */ /* 0x000fea0003800000 */
.L_x_182:
[----:B0----5:R-:W-:Y:S01]  /*5010*/  FMUL R13, R25, R156 ;  /* 0x0000009c190d7220 */ /* 0x021fe20000400000 */
[----:B------:R-:W-:Y:S01]  /*5020*/  ISETP.GT.AND P1, PT, R0, RZ, P0 ;  /* 0x000000ff0000720c */ /* 0x000fe20000724270 */
[----:B------:R-:W-:Y:S02]  /*5030*/  BSSY B1, `(.L_x_184) ;  /* 0x0000005000017945 */ /* 0x000fe40003800000 */
[----:B------:R-:W-:-:S05]  /*5040*/  FFMA R13, R100, R155, R13 ;  /* 0x0000009b640d7223 */ /* 0x000fca000000000d */
[----:B------:R0:W-:Y:S05]  /*5050*/  @P3 STG.E desc[UR36][R4.64+0x260], R13 ;  /* 0x0002600d04003986 */ /* 0x0001ea000c101924 */
[----:B------:R-:W-:Y:S05]  /*5060*/  @!P1 BRA `(.L_x_185) ;  /* 0x0000000000049947 */ /* 0x000fea0003800000 */
[----:B------:R0:W5:Y:S02]  /*5070*/  LDG.E.LTC128B R25, desc[UR36][R6.64+0x264] ;  /* 0x0002642406197981 */ /* 0x000164000c1e1920 */
.L_x_185:
[----:B------:R-:W-:Y:S05]  /*5080*/  BSYNC B1 ;  /* 0x0000000000017941 */ /* 0x000fea0003800000 */
.L_x_184:
[----:B-----5:R-:W-:Y:S01]  /*5090*/  FMUL R12, R25, R156 ;  /* 0x0000009c190c7220 */ /* 0x020fe20000400000 */
[----:B------:R-:W-:Y:S01]  /*50a0*/  ISETP.GT.AND P2, PT, R0, 0x8, P2 ;  /* 0x000000080000780c */ /* 0x000fe20001744270 */
[----:B------:R-:W-:Y:S02]  /*50b0*/  BSSY B1, `(.L_x_186) ;  /* 0x0000005000017945 */ /* 0x000fe40003800000 */
[----:B------:R-:W-:-:S05]  /*50c0*/  FFMA R101, R101, R155, R12 ;  /* 0x0000009b65657223 */ /* 0x000fca000000000c */
[----:B------:R0:W-:Y:S05]  /*50d0*/  @P1 STG.E desc[UR36][R4.64+0x264], R101 ;  /* 0x0002646504001986 */ /* 0x0001ea000c101924 */
[----:B------:R-:W-:Y:S05]  /*50e0*/  @!P2 BRA `(.L_x_187) ;  /* 0x000000000004a947 */ /* 0x000fea0003800000 */
[----:B------:R0:W5:Y:S02]  /*50f0*/  LDG.E.LTC128B R25, desc[UR36][R8.64+0x260] ;  /* 0x0002602408197981 */ /* 0x000164000c1e1920 */
.L_x_187:
[----:B------:R-:W-:Y:S05]  /*5100*/  BSYNC B1 ;  /* 0x0000000000017941 */ /* 0x000fea0003800000 */
.L_x_186:
        /* <DEDUP_REMOVED lines=8> */
.L_x_189:
[----:B------:R-:W-:Y:S05]  /*5190*/  BSYNC B1 ;  /* 0x0000000000017941 */ /* 0x000fea0003800000 */
.L_x_188:
        /* <DEDUP_REMOVED lines=8> */
.L_x_191:
[----:B------:R-:W-:Y:S05]  /*5220*/  BSYNC B1 ;  /* 0x0000000000017941 */ /* 0x000fea0003800000 */
.L_x_190:
[----:B0----5:R-:W-:Y:S01]  /*5230*/  FMUL R13, R25, R156 ;  /* 0x0000009c190d7220 */ /* 0x021fe20000400000 */
[----:B------:R-:W-:Y:S01]  /*5240*/  ISETP.GT.AND P0, PT, R0, RZ, P2 ;  /* 0x000000ff0000720c */ /* 0x000fe20001704270 */
[----:B------:R-:W-:Y:S02]  /*5250*/  BSSY B1, `(.L_x_192) ;  /* 0x0000005000017945 */ /* 0x000fe40003800000 */
[----:B------:R-:W-:-:S05]  /*5260*/  FFMA R13, R104, R155, R13 ;  /* 0x0000009b680d7223 */ /* 0x000fca000000000d */
[----:B------:R0:W-:Y:S05]  /*5270*/  @P3 STG.E desc[UR36][R4.64+0x280], R13 ;  /* 0x0002800d04003986 */ /* 0x0001ea000c101924 */
[----:B------:R-:W-:Y:S05]  /*5280*/  @!P0 BRA `(.L_x_193) ;  /* 0x0000000000048947 */ /* 0x000fea0003800000 */
[----:B------:R0:W5:Y:S02]  /*5290*/  LDG.E.LTC128B R25, desc[UR36][R6.64+0x284] ;  /* 0x0002842406197981 */ /* 0x000164000c1e1920 */
.L_x_193:
[----:B------:R-:W-:Y:S05]  /*52a0*/  BSYNC B1 ;  /* 0x0000000000017941 */ /* 0x000fea0003800000 */
.L_x_192:
[----:B-----5:R-:W-:Y:S01]  /*52b0*/  FMUL R12, R25, R156 ;  /* 0x0000009c190c7220 */ /* 0x020fe20000400000 */
[----:B------:R-:W-:Y:S01]  /*52c0*/  ISETP.GT.AND P1, PT, R0, 0x8, P1 ;  /* 0x000000080000780c */ /* 0x000fe20000f24270 */
[----:B------:R-:W-:Y:S02]  /*52d0*/  BSSY B1, `(.L_x_194) ;  /* 0x0000005000017945 */ /* 0x000fe40003800000 */
[----:B------:R-:W-:-:S05]  /*52e0*/  FFMA R105, R105, R155, R12 ;  /* 0x0000009b69697223 */ /* 0x000fca000000000c */
[----:B------:R0:W-:Y:S05]  /*52f0*/  @P0 STG.E desc[UR36][R4.64+0x284], R105 ;  /* 0x0002846904000986 */ /* 0x0001ea000c101924 */
[----:B------:R-:W-:Y:S05]  /*5300*/  @!P1 BRA `(.L_x_195) ;  /* 0x0000000000049947 */ /* 0x000fea0003800000 */
[----:B------:R0:W5:Y:S02]  /*5310*/  LDG.E.LTC128B R25, desc[UR36][R8.64+0x280] ;  /* 0x0002802408197981 */ /* 0x000164000c1e1920 */
.L_x_195:
[----:B------:R-:W-:Y:S05]  /*5320*/  BSYNC B1 ;  /* 0x0000000000017941 */ /* 0x000fea0003800000 */
.L_x_194:
        /* <DEDUP_REMOVED lines=8> */
.L_x_197:
[----:B------:R-:W-:Y:S05]  /*53b0*/  BSYNC B1 ;  /* 0x0000000000017941 */ /* 0x000fea0003800000 */
.L_x_196:
        /* <DEDUP_REMOVED lines=8> */
.L_x_199:
[----:B------:R-:W-:Y:S05]  /*5440*/  BSYNC B1 ;  /* 0x0000000000017941 */ /* 0x000fea0003800000 */
.L_x_198:
[----:B0----5:R-:W-:Y:S01]  /*5450*/  FMUL R13, R25, R156 ;  /* 0x0000009c190d7220 */ /* 0x021fe20000400000 */
[----:B------:R-:W-:Y:S01]  /*5460*/  ISETP.GT.AND P2, PT, R0, RZ, P1 ;  /* 0x000000ff0000720c */ /* 0x000fe20000f44270 */
[----:B------:R-:W-:Y:S02]  /*5470*/  BSSY B1, `(.L_x_200) ;  /* 0x0000005000017945 */ /* 0x000fe40003800000 */
[----:B------:R-:W-:-:S05]  /*5480*/  FFMA R13, R108, R155, R13 ;  /* 0x0000009b6c0d7223 */ /* 0x000fca000000000d */
[----:B------:R0:W-:Y:S05]  /*5490*/  @P3 STG.E desc[UR36][R4.64+0x2a0], R13 ;  /* 0x0002a00d04003986 */ /* 0x0001ea000c101924 */
[----:B------:R-:W-:Y:S05]  /*54a0*/  @!P2 BRA `(.L_x_201) ;  /* 0x000000000004a947 */ /* 0x000fea0003800000 */
[----:B------:R0:W5:Y:S02]  /*54b0*/  LDG.E.LTC128B R25, desc[UR36][R6.64+0x2a4] ;  /* 0x0002a42406197981 */ /* 0x000164000c1e1920 */
.L_x_201:
[----:B------:R-:W-:Y:S05]  /*54c0*/  BSYNC B1 ;  /* 0x0000000000017941 */ /* 0x000fea0003800000 */
.L_x_200:
[----:B-----5:R-:W-:Y:S01]  /*54d0*/  FMUL R12, R25, R156 ;  /* 0x0000009c190c7220 */ /* 0x020fe20000400000 */
[----:B------:R-:W-:Y:S01]  /*54e0*/  ISETP.GT.AND P0, PT, R0, 0x8, P0 ;  /* 0x000000080000780c */ /* 0x000fe20000704270 */
[----:B------:R-:W-:Y:S02]  /*54f0*/  BSSY B1, `(.L_x_202) ;  /* 0x0000005000017945 */ /* 0x000fe40003800000 */
[----:B------:R-:W-:-:S05]  /*5500*/  FFMA R109, R109, R155, R12 ;  /* 0x0000009b6d6d7223 */ /* 0x000fca000000000c */
[----:B------:R0:W-:Y:S05]  /*5510*/  @P2 STG.E desc[UR36][R4.64+0x2a4], R109 ;  /* 0x0002a46d04002986 */ /* 0x0001ea000c101924 */
[----:B------:R-:W-:Y:S05]  /*5520*/  @!P0 BRA `(.L_x_203) ;  /* 0x0000000000048947 */ /* 0x000fea0003800000 */
[----:B------:R0:W5:Y:S02]  /*5530*/  LDG.E.LTC128B R25, desc[UR36][R8.64+0x2a0] ;  /* 0x0002a02408197981 */ /* 0x000164000c1e1920 */
.L_x_203:
[----:B------:R-:W-:Y:S05]  /*5540*/  BSYNC B1 ;  /* 0x0000000000017941 */ /* 0x000fea0003800000 */
.L_x_202:
        /* <DEDUP_REMOVED lines=8> */
.L_x_205:
[----:B------:R-:W-:Y:S05]  /*55d0*/  BSYNC B1 ;  /* 0x0000000000017941 */ /* 0x000fea0003800000 */
.L_x_204:
        /* <DEDUP_REMOVED lines=8> */
.L_x_207:
[----:B------:R-:W-:Y:S05]  /*5660*/  BSYNC B1 ;  /* 0x0000000000017941 */ /* 0x000fea0003800000 */
.L_x_206:
[----:B0----5:R-:W-:Y:S01]  /*5670*/  FMUL R13, R25, R156 ;  /* 0x0000009c190d7220 */ /* 0x021fe20000400000 */
[----:B------:R-:W-:Y:S01]  /*5680*/  ISETP.GT.AND P1, PT, R0, RZ, P0 ;  /* 0x000000ff0000720c */ /* 0x000fe20000724270 */
[----:B------:R-:W-:Y:S02]  /*5690*/  BSSY B1, `(.L_x_208) ;  /* 0x0000005000017945 */ /* 0x000fe40003800000 */
[----:B------:R-:W-:-:S05]  /*56a0*/  FFMA R13, R112, R155, R13 ;  /* 0x0000009b700d7223 */ /* 0x000fca000000000d */
[----:B------:R0:W-:Y:S05]  /*56b0*/  @P3 STG.E desc[UR36][R4.64+0x2c0], R13 ;  /* 0x0002c00d04003986 */ /* 0x0001ea000c101924 */
[----:B------:R-:W-:Y:S05]  /*56c0*/  @!P1 BRA `(.L_x_209) ;  /* 0x0000000000049947 */ /* 0x000fea0003800000 */
[----:B------:R0:W5:Y:S02]  /*56d0*/  LDG.E.LTC128B R25, desc[UR36][R6.64+0x2c4] ;  /* 0x0002c42406197981 */ /* 0x000164000c1e1920 */
.L_x_209:
[----:B------:R-:W-:Y:S05]  /*56e0*/  BSYNC B1 ;  /* 0x0000000000017941 */ /* 0x000fea0003800000 */
.L_x_208:
[----:B-----5:R-:W-:Y:S01]  /*56f0*/  FMUL R12, R25, R156 ;  /* 0x0000009c190c7220 */ /* 0x020fe20000400000 */
[----:B------:R-:W-:Y:S01]  /*5700*/  ISETP.GT.AND P2, PT, R0, 0x8, P2 ;  /* 0x000000080000780c */ /* 0x000fe20001744270 */
[----:B------:R-:W-:Y:S02]  /*5710*/  BSSY B1, `(.L_x_210) ;  /* 0x0000005000017945 */ /* 0x000fe40003800000 */
[----:B------:R-:W-:-:S05]  /*5720*/  FFMA R113, R113, R155, R12 ;  /* 0x0000009b71717223 */ /* 0x000fca000000000c */
[----:B------:R0:W-:Y:S05]  /*5730*/  @P1 STG.E desc[UR36][R4.64+0x2c4], R113 ;  /* 0x0002c47104001986 */ /* 0x0001ea000c101924 */
[----:B------:R-:W-:Y:S05]  /*5740*/  @!P2 BRA `(.L_x_211) ;  /* 0x000000000004a947 */ /* 0x000fea0003800000 */
[----:B------:R0:W5:Y:S02]  /*5750*/  LDG.E.LTC128B R25, desc[UR36][R8.64+0x2c0] ;  /* 0x0002c02408197981 */ /* 0x000164000c1e1920 */
.L_x_211:
[----:B------:R-:W-:Y:S05]  /*5760*/  BSYNC B1 ;  /* 0x0000000000017941 */ /* 0x000fea0003800000 */
.L_x_210:
        /* <DEDUP_REMOVED lines=8> */
.L_x_213:
[----:B------:R-:W-:Y:S05]  /*57f0*/  BSYNC B1 ;  /* 0x0000000000017941 */ /* 0x000fea0003800000 */
.L_x_212:
        /* <DEDUP_REMOVED lines=8> */
.L_x_215:
[----:B------:R-:W-:Y:S05]  /*5880*/  BSYNC B1 ;  /* 0x0000000000017941 */ /* 0x000fea0003800000 */
.L_x_214:
[----:B0----5:R-:W-:Y:S01]  /*5890*/  FMUL R13, R25, R156 ;  /* 0x0000009c190d7220 */ /* 0x021fe20000400000 */
[----:B------:R-:W-:Y:S01]  /*58a0*/  ISETP.GT.AND P0, PT, R0, RZ, P2 ;  /* 0x000000ff0000720c */ /* 0x000fe20001704270 */
[----:B------:R-:W-:Y:S02]  /*58b0*/  BSSY B1, `(.L_x_216) ;  /* 0x0000005000017945 */ /* 0x000fe40003800000 */
[----:B------:R-:W-:-:S05]  /*58c0*/  FFMA R13, R116, R155, R13 ;  /* 0x0000009b740d7223 */ /* 0x000fca000000000d */
[----:B------:R0:W-:Y:S05]  /*58d0*/  @P3 STG.E desc[UR36][R4.64+0x2e0], R13 ;  /* 0x0002e00d04003986 */ /* 0x0001ea000c101924 */
[----:B------:R-:W-:Y:S05]  /*58e0*/  @!P0 BRA `(.L_x_217) ;  /* 0x0000000000048947 */ /* 0x000fea0003800000 */
[----:B------:R0:W5:Y:S02]  /*58f0*/  LDG.E.LTC128B R25, desc[UR36][R6.64+0x2e4] ;  /* 0x0002e42406197981 */ /* 0x000164000c1e1920 */
.L_x_217:
[----:B------:R-:W-:Y:S05]  /*5900*/  BSYNC B1 ;  /* 0x0000000000017941 */ /* 0x000fea0003800000 */
.L_x_216:
[----:B-----5:R-:W-:Y:S01]  /*5910*/  FMUL R12, R25, R156 ;  /* 0x0000009c190c7220 */ /* 0x020fe20000400000 */
[----:B------:R-:W-:Y:S01]  /*5920*/  ISETP.GT.AND P1, PT, R0, 0x8, P1 ;  /* 0x000000080000780c */ /* 0x000fe20000f24270 */
[----:B------:R-:W-:Y:S02]  /*5930*/  BSSY B1, `(.L_x_218) ;  /* 0x0000005000017945 */ /* 0x000fe40003800000 */
[----:B------:R-:W-:-:S05]  /*5940*/  FFMA R117, R117, R155, R12 ;  /* 0x0000009b75757223 */ /* 0x000fca000000000c */
[----:B------:R0:W-:Y:S05]  /*5950*/  @P0 STG.E desc[UR36][R4.64+0x2e4], R117 ;  /* 0x0002e47504000986 */ /* 0x0001ea000c101924 */
[----:B------:R-:W-:Y:S05]  /*5960*/  @!P1 BRA `(.L_x_219) ;  /* 0x0000000000049947 */ /* 0x000fea0003800000 */
[----:B------:R0:W5:Y:S02]  /*5970*/  LDG.E.LTC128B R25, desc[UR36][R8.64+0x2e0] ;  /* 0x0002e02408197981 */ /* 0x000164000c1e1920 */
.L_x_219:
[----:B------:R-:W-:Y:S05]  /*5980*/  BSYNC B1 ;  /* 0x0000000000017941 */ /* 0x000fea0003800000 */
.L_x_218:
        /* <DEDUP_REMOVED lines=8> */
.L_x_221:
[----:B------:R-:W-:Y:S05]  /*5a10*/  BSYNC B1 ;  /* 0x0000000000017941 */ /* 0x000fea0003800000 */
.L_x_220:
        /* <DEDUP_REMOVED lines=8> */
.L_x_223:
[----:B------:R-:W-:Y:S05]  /*5aa0*/  BSYNC B1 ;  /* 0x0000000000017941 */ /* 0x000fea0003800000 */
.L_x_222:
[----:B0----5:R-:W-:Y:S01]  /*5ab0*/  FMUL R13, R25, R156 ;  /* 0x0000009c190d7220 */ /* 0x021fe20000400000 */
[----:B------:R-:W-:Y:S01]  /*5ac0*/  ISETP.GT.AND P2, PT, R0, RZ, P1 ;  /* 0x000000ff0000720c */ /* 0x000fe20000f44270 */
[----:B------:R-:W-:Y:S02]  /*5ad0*/  BSSY B1, `(.L_x_224) ;  /* 0x0000005000017945 */ /* 0x000fe40003800000 */
[----:B------:R-:W-:-:S05]  /*5ae0*/  FFMA R13, R120, R155, R13 ;  /* 0x0000009b780d7223 */ /* 0x000fca000000000d */
[----:B------:R0:W-:Y:S05]  /*5af0*/  @P3 STG.E desc[UR36][R4.64+0x300], R13 ;  /* 0x0003000d04003986 */ /* 0x0001ea000c101924 */
[----:B------:R-:W-:Y:S05]  /*5b00*/  @!P2 BRA `(.L_x_225) ;  /* 0x000000000004a947 */ /* 0x000fea0003800000 */
[----:B------:R0:W5:Y:S02]  /*5b10*/  LDG.E.LTC128B R25, desc[UR36][R6.64+0x304] ;  /* 0x0003042406197981 */ /* 0x000164000c1e1920 */
.L_x_225:
[----:B------:R-:W-:Y:S05]  /*5b20*/  BSYNC B1 ;  /* 0x0000000000017941 */ /* 0x000fea0003800000 */
.L_x_224:
[----:B-----5:R-:W-:Y:S01]  /*5b30*/  FMUL R12, R25, R156 ;  /* 0x0000009c190c7220 */ /* 0x020fe20000400000 */
[----:B------:R-:W-:Y:S01]  /*5b40*/  ISETP.GT.AND P0, PT, R0, 0x8, P0 ;  /* 0x000000080000780c */ /* 0x000fe20000704270 */
[----:B------:R-:W-:Y:S02]  /*5b50*/  BSSY B1, `(.L_x_226) ;  /* 0x0000005000017945 */ /* 0x000fe40003800000 */
[----:B------:R-:W-:-:S05]  /*5b60*/  FFMA R121, R121, R155, R12 ;  /* 0x0000009b79797223 */ /* 0x000fca000000000c */
[----:B------:R0:W-:Y:S05]  /*5b70*/  @P2 STG.E desc[UR36][R4.64+0x304], R121 ;  /* 0x0003047904002986 */ /* 0x0001ea000c101924 */
[----:B------:R-:W-:Y:S05]  /*5b80*/  @!P0 BRA `(.L_x_227) ;  /* 0x0000000000048947 */ /* 0x000fea0003800000 */
[----:B------:R0:W5:Y:S02]  /*5b90*/  LDG.E.LTC128B R25, desc[UR36][R8.64+0x300] ;  /* 0x0003002408197981 */ /* 0x000164000c1e1920 */
.L_x_227:
[----:B------:R-:W-:Y:S05]  /*5ba0*/  BSYNC B1 ;  /* 0x0000000000017941 */ /* 0x000fea0003800000 */
.L_x_226:
        /* <DEDUP_REMOVED lines=8> */
.L_x_229:
[----:B------:R-:W-:Y:S05]  /*5c30*/  BSYNC B1 ;  /* 0x0000000000017941 */ /* 0x000fea0003800000 */
.L_x_228:
        /* <DEDUP_REMOVED lines=8> */
.L_x_231:
[----:B------:R-:W-:Y:S05]  /*5cc0*/  BSYNC B1 ;  /* 0x0000000000017941 */ /* 0x000fea0003800000 */
.L_x_230:
[----:B0----5:R-:W-:Y:S01]  /*5cd0*/  FMUL R13, R25, R156 ;  /* 0x0000009c190d7220 */ /* 0x021fe20000400000 */
[----:B------:R-:W-:Y:S01]  /*5ce0*/  ISETP.GT.AND P1, PT, R0, RZ, P0 ;  /* 0x000000ff0000720c */ /* 0x000fe20000724270 */
[----:B------:R-:W-:Y:S02]  /*5cf0*/  BSSY B1, `(.L_x_232) ;  /* 0x0000005000017945 */ /* 0x000fe40003800000 */
[----:B------:R-:W-:-:S05]  /*5d00*/  FFMA R13, R124, R155, R13 ;  /* 0x0000009b7c0d7223 */ /* 0x000fca000000000d */
[----:B------:R0:W-:Y:S05]  /*5d10*/  @P3 STG.E desc[UR36][R4.64+0x320], R13 ;  /* 0x0003200d04003986 */ /* 0x0001ea000c101924 */
[----:B------:R-:W-:Y:S05]  /*5d20*/  @!P1 BRA `(.L_x_233) ;  /* 0x0000000000049947 */ /* 0x000fea0003800000 */
[----:B------:R0:W5:Y:S02]  /*5d30*/  LDG.E.LTC128B R25, desc[UR36][R6.64+0x324] ;  /* 0x0003242406197981 */ /* 0x000164000c1e1920 */
.L_x_233:
[----:B------:R-:W-:Y:S05]  /*5d40*/  BSYNC B1 ;  /* 0x0000000000017941 */ /* 0x000fea0003800000 */
.L_x_232:
[----:B-----5:R-:W-:Y:S01]  /*5d50*/  FMUL R12, R25, R156 ;  /* 0x0000009c190c7220 */ /* 0x020fe20000400000 */
[----:B------:R-:W-:Y:S01]  /*5d60*/  ISETP.GT.AND P2, PT, R0, 0x8, P2 ;  /* 0x000000080000780c */ /* 0x000fe20001744270 */
[----:B------:R-:W-:Y:S02]  /*5d70*/  BSSY B1, `(.L_x_234) ;  /* 0x0000005000017945 */ /* 0x000fe40003800000 */
[----:B------:R-:W-:-:S05]  /*5d80*/  FFMA R125, R125, R155, R12 ;  /* 0x0000009b7d7d7223 */ /* 0x000fca000000000c */
[----:B------:R0:W-:Y:S05]  /*5d90*/  @P1 STG.E desc[UR36][R4.64+0x324], R125 ;  /* 0x0003247d04001986 */ /* 0x0001ea000c101924 */
[----:B------:R-:W-:Y:S05]  /*5da0*/  @!P2 BRA `(.L_x_235) ;  /* 0x000000000004a947 */ /* 0x000fea0003800000 */
[----:B------:R0:W5:Y:S02]  /*5db0*/  LDG.E.LTC128B R25, desc[UR36][R8.64+0x320] ;  /* 0x0003202408197981 */ /* 0x000164000c1e1920 */
.L_x_235:
[----:B------:R-:W-:Y:S05]  /*5dc0*/  BSYNC B1 ;  /* 0x0000000000017941 */ /* 0x000fea0003800000 */
.L_x_234:
        /* <DEDUP_REMOVED lines=8> */
.L_x_237:
[----:B------:R-:W-:Y:S05]  /*5e50*/  BSYNC B1 ;  /* 0x0000000000017941 */ /* 0x000fea0003800000 */
.L_x_236:
        /* <DEDUP_REMOVED lines=8> */
.L_x_239:
[----:B------:R-:W-:Y:S05]  /*5ee0*/  BSYNC B1 ;  /* 0x0000000000017941 */ /* 0x000fea0003800000 */
.L_x_238:
[----:B0----5:R-:W-:Y:S01]  /*5ef0*/  FMUL R13, R25, R156 ;  /* 0x0000009c190d7220 */ /* 0x021fe20000400000 */
[----:B------:R-:W-:Y:S01]  /*5f00*/  ISETP.GT.AND P0, PT, R0, RZ, P2 ;  /* 0x000000ff0000720c */ /* 0x000fe20001704270 */
[----:B------:R-:W-:Y:S02]  /*5f10*/  BSSY B1, `(.L_x_240) ;  /* 0x0000005000017945 */ /* 0x000fe40003800000 */
[----:B------:R-:W-:-:S05]  /*5f20*/  FFMA R13, R128, R155, R13 ;  /* 0x0000009b800d7223 */ /* 0x000fca000000000d */
[----:B------:R0:W-:Y:S05]  /*5f30*/  @P3 STG.E desc[UR36][R4.64+0x340], R13 ;  /* 0x0003400d04003986 */ /* 0x0001ea000c101924 */
[----:B------:R-:W-:Y:S05]  /*5f40*/  @!P0 BRA `(.L_x_241) ;  /* 0x0000000000048947 */ /* 0x000fea0003800000 */
[----:B------:R0:W5:Y:S02]  /*5f50*/  LDG.E.LTC128B R25, desc[UR36][R6.64+0x344] ;  /* 0x0003442406197981 */ /* 0x000164000c1e1920 */
.L_x_241:
[----:B------:R-:W-:Y:S05]  /*5f60*/  BSYNC B1 ;  /* 0x0000000000017941 */ /* 0x000fea0003800000 */
.L_x_240:
[----:B-----5:R-:W-:Y:S01]  /*5f70*/  FMUL R12, R25, R156 ;  /* 0x0000009c190c7220 */ /* 0x020fe20000400000 */
[----:B------:R-:W-:Y:S01]  /*5f80*/  ISETP.GT.AND P1, PT, R0, 0x8, P1 ;  /* 0x000000080000780c */ /* 0x000fe20000f24270 */
[----:B------:R-:W-:Y:S02]  /*5f90*/  BSSY B1, `(.L_x_242) ;  /* 0x0000005000017945 */ /* 0x000fe40003800000 */
[----:B------:R-:W-:-:S05]  /*5fa0*/  FFMA R129, R129, R155, R12 ;  /* 0x0000009b81817223 */ /* 0x000fca000000000c */
[----:B------:R0:W-:Y:S05]  /*5fb0*/  @P0 STG.E desc[UR36][R4.64+0x344], R129 ;  /* 0x0003448104000986 */ /* 0x0001ea000c101924 */
[----:B------:R-:W-:Y:S05]  /*5fc0*/  @!P1 BRA `(.L_x_243) ;  /* 0x0000000000049947 */ /* 0x000fea0003800000 */
[----:B------:R0:W5:Y:S02]  /*5fd0*/  LDG.E.LTC128B R25, desc[UR36][R8.64+0x340] ;  /* 0x0003402408197981 */ /* 0x000164000c1e1920 */
.L_x_243:
[----:B------:R-:W-:Y:S05]  /*5fe0*/  BSYNC B1 ;  /* 0x0000000000017941 */ /* 0x000fea0003800000 */
.L_x_242:
        /* <DEDUP_REMOVED lines=8> */
.L_x_245:
[----:B------:R-:W-:Y:S05]  /*6070*/  BSYNC B1 ;  /* 0x0000000000017941 */ /* 0x000fea0003800000 */
.L_x_244:
        /* <DEDUP_REMOVED lines=8> */
.L_x_247:
[----:B------:R-:W-:Y:S05]  /*6100*/  BSYNC B1 ;  /* 0x0000000000017941 */ /* 0x000fea0003800000 */
.L_x_246:
[----:B0----5:R-:W-:Y:S01]  /*6110*/  FMUL R13, R25, R156 ;  /* 0x0000009c190d7220 */ /* 0x021fe20000400000 */
[----:B------:R-:W-:Y:S01]  /*6120*/  ISETP.GT.AND P2, PT, R0, RZ, P1 ;  /* 0x000000ff0000720c */ /* 0x000fe20000f44270 */
[----:B------:R-:W-:Y:S02]  /*6130*/  BSSY B1, `(.L_x_248) ;  /* 0x0000005000017945 */ /* 0x000fe40003800000 */
[----:B------:R-:W-:-:S05]  /*6140*/  FFMA R13, R132, R155, R13 ;  /* 0x0000009b840d7223 */ /* 0x000fca000000000d */
[----:B------:R0:W-:Y:S05]  /*6150*/  @P3 STG.E desc[UR36][R4.64+0x360], R13 ;  /* 0x0003600d04003986 */ /* 0x0001ea000c101924 */
[----:B------:R-:W-:Y:S05]  /*6160*/  @!P2 BRA `(.L_x_249) ;  /* 0x000000000004a947 */ /* 0x000fea0003800000 */
[----:B------:R0:W5:Y:S02]  /*6170*/  LDG.E.LTC128B R25, desc[UR36][R6.64+0x364] ;  /* 0x0003642406197981 */ /* 0x000164000c1e1920 */
.L_x_249:
[----:B------:R-:W-:Y:S05]  /*6180*/  BSYNC B1 ;  /* 0x0000000000017941 */ /* 0x000fea0003800000 */
.L_x_248:
[----:B-----5:R-:W-:Y:S01]  /*6190*/  FMUL R12, R25, R156 ;  /* 0x0000009c190c7220 */ /* 0x020fe20000400000 */
[----:B------:R-:W-:Y:S01]  /*61a0*/  ISETP.GT.AND P0, PT, R0, 0x8, P0 ;  /* 0x000000080000780c */ /* 0x000fe20000704270 */
[----:B------:R-:W-:Y:S02]  /*61b0*/  BSSY B1, `(.L_x_250) ;  /* 0x0000005000017945 */ /* 0x000fe40003800000 */
[----:B------:R-:W-:-:S05]  /*61c0*/  FFMA R133, R133, R155, R12 ;  /* 0x0000009b85857223 */ /* 0x000fca000000000c */
[----:B------:R0:W-:Y:S05]  /*61d0*/  @P2 STG.E desc[UR36][R4.64+0x364], R133 ;  /* 0x0003648504002986 */ /* 0x0001ea000c101924 */
[----:B------:R-:W-:Y:S05]  /*61e0*/  @!P0 BRA `(.L_x_251) ;  /* 0x0000000000048947 */ /* 0x000fea0003800000 */
[----:B------:R0:W5:Y:S02]  /*61f0*/  LDG.E.LTC128B R25, desc[UR36][R8.64+0x360] ;  /* 0x0003602408197981 */ /* 0x000164000c1e1920 */
.L_x_251:
[----:B------:R-:W-:Y:S05]  /*6200*/  BSYNC B1 ;  /* 0x0000000000017941 */ /* 0x000fea0003800000 */
.L_x_250:
        /* <DEDUP_REMOVED lines=8> */
.L_x_253:
[----:B------:R-:W-:Y:S05]  /*6290*/  BSYNC B1 ;  /* 0x0000000000017941 */ /* 0x000fea0003800000 */
.L_x_252:
        /* <DEDUP_REMOVED lines=8> */
.L_x_255:
[----:B------:R-:W-:Y:S05]  /*6320*/  BSYNC B1 ;  /* 0x0000000000017941 */ /* 0x000fea0003800000 */
.L_x_254:
[----:B0----5:R-:W-:Y:S01]  /*6330*/  FMUL R13, R25, R156 ;  /* 0x0000009c190d7220 */ /* 0x021fe20000400000 */
[----:B------:R-:W-:Y:S01]  /*6340*/  ISETP.GT.AND P1, PT, R0, RZ, P0 ;  /* 0x000000ff0000720c */ /* 0x000fe20000724270 */
[----:B------:R-:W-:Y:S02]  /*6350*/  BSSY B1, `(.L_x_256) ;  /* 0x0000005000017945 */ /* 0x000fe40003800000 */
[----:B------:R-:W-:-:S05]  /*6360*/  FFMA R13, R136, R155, R13 ;  /* 0x0000009b880d7223 */ /* 0x000fca000000000d */
[----:B------:R0:W-:Y:S05]  /*6370*/  @P3 STG.E desc[UR36][R4.64+0x380], R13 ;  /* 0x0003800d04003986 */ /* 0x0001ea000c101924 */
[----:B------:R-:W-:Y:S05]  /*6380*/  @!P1 BRA `(.L_x_257) ;  /* 0x0000000000049947 */ /* 0x000fea0003800000 */
[----:B------:R0:W5:Y:S02]  /*6390*/  LDG.E.LTC128B R25, desc[UR36][R6.64+0x384] ;  /* 0x0003842406197981 */ /* 0x000164000c1e1920 */
.L_x_257:
[----:B------:R-:W-:Y:S05]  /*63a0*/  BSYNC B1 ;  /* 0x0000000000017941 */ /* 0x000fea0003800000 */
.L_x_256:
[----:B-----5:R-:W-:Y:S01]  /*63b0*/  FMUL R12, R25, R156 ;  /* 0x0000009c190c7220 */ /* 0x020fe20000400000 */
[----:B------:R-:W-:Y:S01]  /*63c0*/  ISETP.GT.AND P2, PT, R0, 0x8, P2 ;  /* 0x000000080000780c */ /* 0x000fe20001744270 */
[----:B------:R-:W-:Y:S02]  /*63d0*/  BSSY B1, `(.L_x_258) ;  /* 0x0000005000017945 */ /* 0x000fe40003800000 */
[----:B------:R-:W-:-:S05]  /*63e0*/  FFMA R137, R137, R155, R12 ;  /* 0x0000009b89897223 */ /* 0x000fca000000000c */
[----:B------:R0:W-:Y:S05]  /*63f0*/  @P1 STG.E desc[UR36][R4.64+0x384], R137 ;  /* 0x0003848904001986 */ /* 0x0001ea000c101924 */
[----:B------:R-:W-:Y:S05]  /*6400*/  @!P2 BRA `(.L_x_259) ;  /* 0x000000000004a947 */ /* 0x000fea0003800000 */
[----:B------:R0:W5:Y:S02]  /*6410*/  LDG.E.LTC128B R25, desc[UR36][R8.64+0x380] ;  /* 0x0003802408197981 */ /* 0x000164000c1e1920 */
.L_x_259:
[----:B------:R-:W-:Y:S05]  /*6420*/  BSYNC B1 ;  /* 0x0000000000017941 */ /* 0x000fea0003800000 */
.L_x_258:
        /* <DEDUP_REMOVED lines=8> */
.L_x_261:
[----:B------:R-:W-:Y:S05]  /*64b0*/  BSYNC B1 ;  /* 0x0000000000017941 */ /* 0x000fea0003800000 */
.L_x_260:
        /* <DEDUP_REMOVED lines=8> */
.L_x_263:
[----:B------:R-:W-:Y:S05]  /*6540*/  BSYNC B1 ;  /* 0x0000000000017941 */ /* 0x000fea0003800000 */
.L_x_262:
[----:B0----5:R-:W-:Y:S01]  /*6550*/  FMUL R13, R25, R156 ;  /* 0x0000009c190d7220 */ /* 0x021fe20000400000 */
[----:B------:R-:W-:Y:S01]  /*6560*/  ISETP.GT.AND P0, PT, R0, RZ, P2 ;  /* 0x000000ff0000720c */ /* 0x000fe20001704270 */
[----:B------:R-:W-:Y:S02]  /*6570*/  BSSY B1, `(.L_x_264) ;  /* 0x0000005000017945 */ /* 0x000fe40003800000 */
[----:B------:R-:W-:-:S05]  /*6580*/  FFMA R13, R140, R155, R13 ;  /* 0x0000009b8c0d7223 */ /* 0x000fca000000000d */
[----:B------:R0:W-:Y:S05]  /*6590*/  @P3 STG.E desc[UR36][R4.64+0x3a0], R13 ;  /* 0x0003a00d04003986 */ /* 0x0001ea000c101924 */
[----:B------:R-:W-:Y:S05]  /*65a0*/  @!P0 BRA `(.L_x_265) ;  /* 0x0000000000048947 */ /* 0x000fea0003800000 */
[----:B------:R0:W5:Y:S02]  /*65b0*/  LDG.E.LTC128B R25, desc[UR36][R6.64+0x3a4] ;  /* 0x0003a42406197981 */ /* 0x000164000c1e1920 */
.L_x_265:
[----:B------:R-:W-:Y:S05]  /*65c0*/  BSYNC B1 ;  /* 0x0000000000017941 */ /* 0x000fea0003800000 */
.L_x_264:
[----:B-----5:R-:W-:Y:S01]  /*65d0*/  FMUL R12, R25, R156 ;  /* 0x0000009c190c7220 */ /* 0x020fe20000400000 */
[----:B------:R-:W-:Y:S01]  /*65e0*/  ISETP.GT.AND P1, PT, R0, 0x8, P1 ;  /* 0x000000080000780c */ /* 0x000fe20000f24270 */
[----:B------:R-:W-:Y:S02]  /*65f0*/  BSSY B1, `(.L_x_266) ;  /* 0x0000005000017945 */ /* 0x000fe40003800000 */
[----:B------:R-:W-:-:S05]  /*6600*/  FFMA R141, R141, R155, R12 ;  /* 0x0000009b8d8d7223 */ /* 0x000fca000000000c */
[----:B------:R0:W-:Y:S05]  /*6610*/  @P0 STG.E desc[UR36][R4.64+0x3a4], R141 ;  /* 0x0003a48d04000986 */ /* 0x0001ea000c101924 */
[----:B------:R-:W-:Y:S05]  /*6620*/  @!P1 BRA `(.L_x_267) ;  /* 0x0000000000049947 */ /* 0x000fea0003800000 */
[----:B------:R0:W5:Y:S02]  /*6630*/  LDG.E.LTC128B R25, desc[UR36][R8.64+0x3a0] ;  /* 0x0003a02408197981 */ /* 0x000164000c1e1920 */
.L_x_267:
[----:B------:R-:W-:Y:S05]  /*6640*/  BSYNC B1 ;  /* 0x0000000000017941 */ /* 0x000fea0003800000 */
.L_x_266:
        /* <DEDUP_REMOVED lines=8> */
.L_x_269:
[----:B------:R-:W-:Y:S05]  /*66d0*/  BSYNC B1 ;  /* 0x0000000000017941 */ /* 0x000fea0003800000 */
.L_x_268:
        /* <DEDUP_REMOVED lines=8> */
.L_x_271:
[----:B------:R-:W-:Y:S05]  /*6760*/  BSYNC B1 ;  /* 0x0000000000017941 */ /* 0x000fea0003800000 */
.L_x_270:
[----:B0----5:R-:W-:Y:S01]  /*6770*/  FMUL R13, R25, R156 ;  /* 0x0000009c190d7220 */ /* 0x021fe20000400000 */
[----:B------:R-:W-:Y:S01]  /*6780*/  ISETP.GT.AND P2, PT, R0, RZ, P1 ;  /* 0x000000ff0000720c */ /* 0x000fe20000f44270 */
[----:B------:R-:W-:Y:S02]  /*6790*/  BSSY B1, `(.L_x_272) ;  /* 0x0000005000017945 */ /* 0x000fe40003800000 */
[----:B------:R-:W-:-:S05]  /*67a0*/  FFMA R13, R144, R155, R13 ;  /* 0x0000009b900d7223 */ /* 0x000fca000000000d */
[----:B------:R0:W-:Y:S05]  /*67b0*/  @P3 STG.E desc[UR36][R4.64+0x3c0], R13 ;  /* 0x0003c00d04003986 */ /* 0x0001ea000c101924 */
[----:B------:R-:W-:Y:S05]  /*67c0*/  @!P2 BRA `(.L_x_273) ;  /* 0x000000000004a947 */ /* 0x000fea0003800000 */
[----:B------:R0:W5:Y:S02]  /*67d0*/  LDG.E.LTC128B R25, desc[UR36][R6.64+0x3c4] ;  /* 0x0003c42406197981 */ /* 0x000164000c1e1920 */
.L_x_273:
[----:B------:R-:W-:Y:S05]  /*67e0*/  BSYNC B1 ;  /* 0x0000000000017941 */ /* 0x000fea0003800000 */
.L_x_272:
[----:B-----5:R-:W-:Y:S01]  /*67f0*/  FMUL R12, R25, R156 ;  /* 0x0000009c190c7220 */ /* 0x020fe20000400000 */
[----:B------:R-:W-:Y:S01]  /*6800*/  ISETP.GT.AND P0, PT, R0, 0x8, P0 ;  /* 0x000000080000780c */ /* 0x000fe20000704270 */
[----:B------:R-:W-:Y:S02]  /*6810*/  BSSY B1, `(.L_x_274) ;  /* 0x0000005000017945 */ /* 0x000fe40003800000 */
[----:B------:R-:W-:-:S05]  /*6820*/  FFMA R145, R145, R155, R12 ;  /* 0x0000009b91917223 */ /* 0x000fca000000000c */
[----:B------:R0:W-:Y:S05]  /*6830*/  @P2 STG.E desc[UR36][R4.64+0x3c4], R145 ;  /* 0x0003c49104002986 */ /* 0x0001ea000c101924 */
[----:B------:R-:W-:Y:S05]  /*6840*/  @!P0 BRA `(.L_x_275) ;  /* 0x0000000000048947 */ /* 0x000fea0003800000 */
[----:B------:R0:W5:Y:S02]  /*6850*/  LDG.E.LTC128B R25, desc[UR36][R8.64+0x3c0] ;  /* 0x0003c02408197981 */ /* 0x000164000c1e1920 */
.L_x_275:
[----:B------:R-:W-:Y:S05]  /*6860*/  BSYNC B1 ;  /* 0x0000000000017941 */ /* 0x000fea0003800000 */
.L_x_274:
        /* <DEDUP_REMOVED lines=8> */
.L_x_277:
[----:B------:R-:W-:Y:S05]  /*68f0*/  BSYNC B1 ;  /* 0x0000000000017941 */ /* 0x000fea0003800000 */
.L_x_276:
        /* <DEDUP_REMOVED lines=8> */
.L_x_279:
[----:B------:R-:W-:Y:S05]  /*6980*/  BSYNC B1 ;  /* 0x0000000000017941 */ /* 0x000fea0003800000 */
.L_x_278:
[----:B-----5:R-:W-:Y:S01]  /*6990*/  FMUL R3, R25, R156 ;  /* 0x0000009c19037220 */ /* 0x020fe20000400000 */
[----:B------:R-:W-:Y:S01]  /*69a0*/  ISETP.GT.AND P1, PT, R0, RZ, P0 ;  /* 0x000000ff0000720c */ /* 0x000fe20000724270 */
[----:B------:R-:W-:Y:S02]  /*69b0*/  BSSY B1, `(.L_x_280) ;  /* 0x0000005000017945 */ /* 0x000fe40003800000 */
[----:B------:R-:W-:-:S05]  /*69c0*/  FFMA R3, R148, R155, R3 ;  /* 0x0000009b94037223 */ /* 0x000fca0000000003 */
[----:B------:R0:W-:Y:S05]  /*69d0*/  @P3 STG.E desc[UR36][R4.64+0x3e0], R3 ;  /* 0x0003e00304003986 */ /* 0x0001ea000c101924 */
[----:B------:R-:W-:Y:S05]  /*69e0*/  @!P1 BRA `(.L_x_281) ;  /* 0x0000000000049947 */ /* 0x000fea0003800000 */
[----:B------:R0:W5:Y:S02]  /*69f0*/  LDG.E.LTC128B R25, desc[UR36][R6.64+0x3e4] ;  /* 0x0003e42406197981 */ /* 0x000164000c1e1920 */
.L_x_281:
[----:B------:R-:W-:Y:S05]  /*6a00*/  BSYNC B1 ;  /* 0x0000000000017941 */ /* 0x000fea0003800000 */
.L_x_280:
[----:B0---45:R-:W-:Y:S01]  /*6a10*/  FMUL R6, R25, R156 ;  /* 0x0000009c19067220 */ /* 0x031fe20000400000 */
[----:B------:R-:W-:Y:S01]  /*6a20*/  ISETP.GT.AND P2, PT, R0, 0x8, P2 ;  /* 0x000000080000780c */ /* 0x000fe20001744270 */
[----:B------:R-:W-:Y:S02]  /*6a30*/  BSSY B1, `(.L_x_282) ;  /* 0x0000005000017945 */ /* 0x000fe40003800000 */
[----:B------:R-:W-:-:S05]  /*6a40*/  FFMA R149, R149, R155, R6 ;  /* 0x0000009b95957223 */ /* 0x000fca0000000006 */
[----:B------:R0:W-:Y:S05]  /*6a50*/  @P1 STG.E desc[UR36][R4.64+0x3e4], R149 ;  /* 0x0003e49504001986 */ /* 0x0001ea000c101924 */
[----:B------:R-:W-:Y:S05]  /*6a60*/  @!P2 BRA `(.L_x_283) ;  /* 0x000000000004a947 */ /* 0x000fea0003800000 */
[----:B------:R4:W5:Y:S02]  /*6a70*/  LDG.E.LTC128B R25, desc[UR36][R8.64+0x3e0] ;  /* 0x0003e02408197981 */ /* 0x000964000c1e1920 */
.L_x_283:
[----:B------:R-:W-:Y:S05]  /*6a80*/  BSYNC B1 ;  /* 0x0000000000017941 */ /* 0x000fea0003800000 */
.L_x_282:
[----:B-----5:R-:W-:Y:S01]  /*6a90*/  FMUL R3, R25, R156 ;  /* 0x0000009c19037220 */ /* 0x020fe20000400000 */
[----:B01----:R-:W-:Y:S01]  /*6aa0*/  @P2 IMAD.MOV.U32 R4, RZ, RZ, R10 ;  /* 0x000000ffff042224 */ /* 0x003fe200078e000a */
[----:B------:R-:W-:Y:S01]  /*6ab0*/  ISETP.GT.AND P0, PT, R0, 0x8, P0 ;  /* 0x000000080000780c */ /* 0x000fe20000704270 */
[----:B------:R-:W-:Y:S02]  /*6ac0*/  @P2 IMAD.MOV.U32 R5, RZ, RZ, R11 ;  /* 0x000000ffff052224 */ /* 0x000fe400078e000b */
[----:B------:R-:W-:Y:S01]  /*6ad0*/  FFMA R3, R150, R155, R3 ;  /* 0x0000009b96037223 */ /* 0x000fe20000000003 */
[----:B------:R-:W-:Y:S04]  /*6ae0*/  BSSY B1, `(.L_x_284) ;  /* 0x0000004000017945 */ /* 0x000fe80003800000 */
[----:B------:R0:W-:Y:S05]  /*6af0*/  @P2 STG.E desc[UR36][R4.64+0x3e0], R3 ;  /* 0x0003e00304002986 */ /* 0x0001ea000c101924 */
[----:B------:R-:W-:Y:S05]  /*6b00*/  @!P0 BRA `(.L_x_285) ;  /* 0x0000000000048947 */ /* 0x000fea0003800000 */
[----:B------:R1:W5:Y:S02]  /*6b10*/  LDG.E.LTC128B R25, desc[UR36][R8.64+0x3e4] ;  /* 0x0003e42408197981 */ /* 0x000364000c1e1920 */
.L_x_285:
[----:B------:R-:W-:Y:S05]  /*6b20*/  BSYNC B1 ;  /* 0x0000000000017941 */ /* 0x000fea0003800000 */
.L_x_284:
[----:B-----5:R-:W-:-:S04]  /*6b30*/  FMUL R0, R25, R156 ;  /* 0x0000009c19007220 */ /* 0x020fc80000400000 */
[----:B------:R-:W-:Y:S01]  /*6b40*/  FFMA R151, R151, R155, R0 ;  /* 0x0000009b97977223 */ /* 0x000fe20000000000 */
[----:B------:R-:W-:Y:S06]  /*6b50*/  @!P0 BRA `(.L_x_286) ;  /* 0x0000001c00208947 */ /* 0x000fec0003800000 */
[----:B------:R0:W-:Y:S01]  /*6b60*/  STG.E desc[UR36][R10.64+0x3e4], R151 ;  /* 0x0003e4970a007986 */ /* 0x0001e2000c101924 */
[----:B------:R-:W-:Y:S05]  /*6b70*/  BRA `(.L_x_286) ;  /* 0x0000001c00187947 */ /* 0x000fea0003800000 */
.L_x_33:
[----:B------:R-:W-:Y:S01]  /*6b80*/  ISETP.GT.AND P3, PT, R3, 0x1, PT ;  /* 0x000000010300780c */ /* 0x000fe20003f64270 */
[----:B------:R-:W-:Y:S01]  /*6b90*/  ULDC.64 UR4, c[0x0][0x5c0] ;  /* 0x0001700000047ab9 */ /* 0x000fe20000000a00 */
[-C--:B------:R-:W-:Y:S01]  /*6ba0*/  FMUL R9, R24, R155.reuse ;  /* 0x0000009b18097220 */ /* 0x080fe20000400000 */
[----:B------:R-:W-:Y:S01]  /*6bb0*/  LEA R4, P1, R162, UR4, 0x2 ;  /* 0x00000004a2047c11 */ /* 0x000fe2000f8210ff */
[-C--:B------:R-:W-:Y:S01]  /*6bc0*/  FMUL R25, R25, R155.reuse ;  /* 0x0000009b19197220 */ /* 0x080fe20000400000 */
[----:B------:R-:W-:Y:S01]  /*6bd0*/  ISETP.GT.AND P2, PT, R0, RZ, P3 ;  /* 0x000000ff0000720c */ /* 0x000fe20001f44270 */
[-C--:B------:R-:W-:Y:S01]  /*6be0*/  FMUL R27, R27, R155.reuse ;  /* 0x0000009b1b1b7220 */ /* 0x080fe20000400000 */
[----:B------:R-:W-:Y:S01]  /*6bf0*/  LEA.HI.X R5, R162, UR5, R171, 0x2, P1 ;  /* 0x00000005a2057c11 */ /* 0x000fe200088f14ab */
[-C--:B------:R-:W-:Y:S01]  /*6c00*/  FMUL R29, R29, R155.reuse ;  /* 0x0000009b1d1d7220 */ /* 0x080fe20000400000 */
[----:B------:R-:W-:Y:S01]  /*6c10*/  ISETP.GT.AND P0, PT, R0, 0x8, P0 ;  /* 0x000000080000780c */ /* 0x000fe20000704270 */
[-C--:B------:R-:W-:Y:S01]  /*6c20*/  FMUL R31, R31, R155.reuse ;  /* 0x0000009b1f1f7220 */ /* 0x080fe20000400000 */
[----:B------:R-:W-:Y:S01]  /*6c30*/  ISETP.GT.AND P5, PT, R3, 0x8, PT ;  /* 0x000000080300780c */ /* 0x000fe20003fa4270 */
[----:B------:R0:W-:Y:S01]  /*6c40*/  @P4 STG.E desc[UR36][R4.64], R9 ;  /* 0x0000000904004986 */ /* 0x0001e2000c101924 */
[C---:B------:R-:W-:Y:S01]  /*6c50*/  SHF.L.U64.HI R11, R10.reuse, 0x5, R11 ;  /* 0x000000050a0b7819 */ /* 0x040fe2000001020b */
[-C--:B------:R-:W-:Y:S01]  /*6c60*/  FMUL R33, R33, R155.reuse ;  /* 0x0000009b21217220 */ /* 0x080fe20000400000 */
[----:B------:R-:W-:Y:S01]  /*6c70*/  LEA R6, P1, R10, R4, 0x5 ;  /* 0x000000040a067211 */ /* 0x000fe200078228ff */
[-C--:B------:R-:W-:Y:S01]  /*6c80*/  FMUL R35, R35, R155.reuse ;  /* 0x0000009b23237220 */ /* 0x080fe20000400000 */
[C---:B------:R-:W-:Y:S01]  /*6c90*/  ISETP.GT.AND P3, PT, R0.reuse, 0x8, P3 ;  /* 0x000000080000780c */ /* 0x040fe20001f64270 */
[----:B------:R-:W-:Y:S01]  /*6ca0*/  @P2 STG.E desc[UR36][R4.64+0x4], R25 ;  /* 0x0000041904002986 */ /* 0x000fe2000c101924 */
[----:B------:R-:W-:Y:S01]  /*6cb0*/  ISETP.GT.AND P4, PT, R3, 0x9, PT ;  /* 0x000000090300780c */ /* 0x000fe20003f84270 */
[----:B------:R-:W-:Y:S01]  /*6cc0*/  IMAD.X R7, R11, 0x1, R5, P1 ;  /* 0x000000010b077824 */ /* 0x000fe200008e0605 */
[----:B------:R-:W-:Y:S01]  /*6cd0*/  ISETP.GT.AND P2, PT, R0, RZ, P5 ;  /* 0x000000ff0000720c */ /* 0x000fe20002f44270 */
[-C--:B------:R-:W-:Y:S01]  /*6ce0*/  FMUL R11, R28, R155.reuse ;  /* 0x0000009b1c0b7220 */ /* 0x080fe20000400000 */
[----:B------:R-:W-:Y:S01]  /*6cf0*/  ISETP.GT.AND P1, PT, R0, RZ, P4 ;  /* 0x000000ff0000720c */ /* 0x000fe20002724270 */
[-C--:B0-----:R-:W-:Y:S01]  /*6d00*/  FMUL R9, R26, R155.reuse ;  /* 0x0000009b1a097220 */ /* 0x081fe20000400000 */
[C---:B------:R-:W-:Y:S01]  /*6d10*/  ISETP.GT.AND P4, PT, R0.reuse, 0x8, P4 ;  /* 0x000000080000780c */ /* 0x040fe20002784270 */
[-C--:B------:R-:W-:Y:S01]  /*6d20*/  FMUL R37, R37, R155.reuse ;  /* 0x0000009b25257220 */ /* 0x080fe20000400000 */
[-C--:B------:R-:W-:Y:S01]  /*6d30*/  FMUL R39, R39, R155.reuse ;  /* 0x0000009b27277220 */ /* 0x080fe20000400000 */
[-C--:B------:R-:W-:Y:S01]  /*6d40*/  FMUL R41, R41, R155.reuse ;  /* 0x0000009b29297220 */ /* 0x080fe20000400000 */
[----:B------:R0:W-:Y:S01]  /*6d50*/  @P0 STG.E desc[UR36][R6.64], R9 ;  /* 0x0000000906000986 */ /* 0x0001e2000c101924 */
[C---:B------:R-:W-:Y:S01]  /*6d60*/  ISETP.GT.AND P0, PT, R0.reuse, 0x8, P5 ;  /* 0x000000080000780c */ /* 0x040fe20002f04270 */
[-C--:B------:R-:W-:Y:S01]  /*6d70*/  FMUL R43, R43, R155.reuse ;  /* 0x0000009b2b2b7220 */ /* 0x080fe20000400000 */
[C---:B------:R-:W-:Y:S01]  /*6d80*/  ISETP.GT.AND P5, PT, R3.reuse, 0x10, PT ;  /* 0x000000100300780c */ /* 0x040fe20003fa4270 */
[----:B------:R-:W-:Y:S01]  /*6d90*/  @P3 STG.E desc[UR36][R6.64+0x4], R27 ;  /* 0x0000041b06003986 */ /* 0x000fe2000c101924 */
[----:B------:R-:W-:Y:S01]  /*6da0*/  ISETP.GT.AND P3, PT, R3, 0x11, PT ;  /* 0x000000110300780c */ /* 0x000fe20003f64270 */
[-C--:B------:R-:W-:Y:S01]  /*6db0*/  FMUL R45, R45, R155.reuse ;  /* 0x0000009b2d2d7220 */ /* 0x080fe20000400000 */
[-C--:B------:R-:W-:Y:S01]  /*6dc0*/  FMUL R47, R47, R155.reuse ;  /* 0x0000009b2f2f7220 */ /* 0x080fe20000400000 */
[----:B------:R1:W-:Y:S01]  /*6dd0*/  @P2 STG.E desc[UR36][R4.64+0x20], R11 ;  /* 0x0000200b04002986 */ /* 0x0003e2000c101924 */
[----:B------:R-:W-:Y:S01]  /*6de0*/  ISETP.GT.AND P2, PT, R0, RZ, P5 ;  /* 0x000000ff0000720c */ /* 0x000fe20002f44270 */
[-C--:B------:R-:W-:Y:S01]  /*6df0*/  FMUL R49, R49, R155.reuse ;  /* 0x0000009b31317220 */ /* 0x080fe20000400000 */
[-C--:B------:R-:W-:Y:S01]  /*6e00*/  FMUL R51, R51, R155.reuse ;  /* 0x0000009b33337220 */ /* 0x080fe20000400000 */
[----:B------:R-:W-:Y:S01]  /*6e10*/  @P1 STG.E desc[UR36][R4.64+0x24], R29 ;  /* 0x0000241d04001986 */ /* 0x000fe2000c101924 */
[-C--:B0-----:R-:W-:Y:S01]  /*6e20*/  FMUL R9, R30, R155.reuse ;  /* 0x0000009b1e097220 */ /* 0x081fe20000400000 */
[C---:B------:R-:W-:Y:S01]  /*6e30*/  ISETP.GT.AND P1, PT, R0.reuse, RZ, P3 ;  /* 0x000000ff0000720c */ /* 0x040fe20001f24270 */
[-C--:B------:R-:W-:Y:S01]  /*6e40*/  FMUL R53, R53, R155.reuse ;  /* 0x0000009b35357220 */ /* 0x080fe20000400000 */
[C---:B------:R-:W-:Y:S01]  /*6e50*/  ISETP.GT.AND P3, PT, R0.reuse, 0x8, P3 ;  /* 0x000000080000780c */ /* 0x040fe20001f64270 */
[-C--:B------:R-:W-:Y:S01]  /*6e60*/  FMUL R55, R55, R155.reuse ;  /* 0x0000009b37377220 */ /* 0x080fe20000400000 */
[----:B------:R0:W-:Y:S01]  /*6e70*/  @P0 STG.E desc[UR36][R6.64+0x20], R9 ;  /* 0x0000200906000986 */ /* 0x0001e2000c101924 */
[----:B------:R-:W-:Y:S01]  /*6e80*/  ISETP.GT.AND P0, PT, R0, 0x8, P5 ;  /* 0x000000080000780c */ /* 0x000fe20002f04270 */
[-C--:B-1----:R-:W-:Y:S01]  /*6e90*/  FMUL R11, R32, R155.reuse ;  /* 0x0000009b200b7220 */ /* 0x082fe20000400000 */
        /* <DEDUP_REMOVED lines=143> */
[----:B-1----:R-:W-:Y:S01]  /*7790*/  FMUL R11, R64, R155 ;  /* 0x0000009b400b7220 */ /* 0x002fe20000400000 */
[C---:B------:R-:W-:Y:S01]  /*77a0*/  ISETP.GT.AND P5, PT, R3.reuse, 0x58, PT ;  /* 0x000000580300780c */ /* 0x040fe20003fa4270 */
[----:B------:R-:W-:Y:S01]  /*77b0*/  @P4 STG.E desc[UR36][R6.64+0x124], R63 ;  /* 0x0001243f06004986 */ /* 0x000fe2000c101924 */
[----:B------:R-:W-:-:S03]  /*77c0*/  ISETP.GT.AND P4, PT, R3, 0x59, PT ;  /* 0x000000590300780c */ /* 0x000fc60003f84270 */
[----:B------:R1:W-:Y:S01]  /*77d0*/  @P2 STG.E desc[UR36][R4.64+0x140], R11 ;  /* 0x0001400b04002986 */ /* 0x0003e2000c101924 */
[----:B------:R-:W-:-:S03]  /*77e0*/  ISETP.GT.AND P2, PT, R0, RZ, P5 ;  /* 0x000000ff0000720c */ /* 0x000fc60002f44270 */
[----:B------:R-:W-:Y:S01]  /*77f0*/  @P1 STG.E desc[UR36][R4.64+0x144], R65 ;  /* 0x0001444104001986 */ /* 0x000fe2000c101924 */
[-C--:B0-----:R-:W-:Y:S01]  /*7800*/  FMUL R9, R66, R155.reuse ;  /* 0x0000009b42097220 */ /* 0x081fe20000400000 */
[C---:B------:R-:W-:Y:S02]  /*7810*/  ISETP.GT.AND P1, PT, R0.reuse, RZ, P4 ;  /* 0x000000ff0000720c */ /* 0x040fe40002724270 */
[C---:B------:R-:W-:Y:S02]  /*7820*/  ISETP.GT.AND P4, PT, R0.reuse, 0x8, P4 ;  /* 0x000000080000780c */ /* 0x040fe40002784270 */
        /* <DEDUP_REMOVED lines=93> */
[----:B------:R-:W-:Y:S01]  /*7e00*/  ISETP.GT.AND P1, PT, R0, RZ, P4 ;  /* 0x000000ff0000720c */ /* 0x000fe20002724270 */
[----:B0-----:R-:W-:Y:S01]  /*7e10*/  FMUL R9, R98, R155 ;  /* 0x0000009b62097220 */ /* 0x001fe20000400000 */
[----:B------:R-:W-:-:S04]  /*7e20*/  ISETP.GT.AND P4, PT, R0, 0x8, P4 ;  /* 0x000000080000780c */ /* 0x000fc80002784270 */
[----:B------:R0:W-:Y:S01]  /*7e30*/  @P0 STG.E desc[UR36][R6.64+0x240], R9 ;  /* 0x0002400906000986 */ /* 0x0001e2000c101924 */
[----:B-1----:R-:W-:Y:S01]  /*7e40*/  FMUL R11, R100, R155 ;  /* 0x0000009b640b7220 */ /* 0x002fe20000400000 */
[----:B------:R-:W-:Y:S02]  /*7e50*/  ISETP.GT.AND P0, PT, R0, 0x8, P5 ;  /* 0x000000080000780c */ /* 0x000fe40002f04270 */
[----:B------:R-:W-:Y:S01]  /*7e60*/  @P3 STG.E desc[UR36][R6.64+0x244], R99 ;  /* 0x0002446306003986 */ /* 0x000fe2000c101924 */
[----:B------:R-:W-:-:S03]  /*7e70*/  ISETP.GT.AND P5, PT, R3, 0xa0, PT ;  /* 0x000000a00300780c */ /* 0x000fc60003fa4270 */
[----:B------:R1:W-:Y:S01]  /*7e80*/  @P2 STG.E desc[UR36][R4.64+0x260], R11 ;  /* 0x0002600b04002986 */ /* 0x0003e2000c101924 */
[----:B------:R-:W-:Y:S02]  /*7e90*/  ISETP.GT.AND P2, PT, R3, 0xa1, PT ;  /* 0x000000a10300780c */ /* 0x000fe40003f44270 */
[C---:B------:R-:W-:Y:S01]  /*7ea0*/  ISETP.GT.AND P3, PT, R0.reuse, RZ, P5 ;  /* 0x000000ff0000720c */ /* 0x040fe20002f64270 */
[----:B------:R-:W-:Y:S01]  /*7eb0*/  @P1 STG.E desc[UR36][R4.64+0x264], R101 ;  /* 0x0002646504001986 */ /* 0x000fe2000c101924 */
[----:B------:R-:W-:Y:S01]  /*7ec0*/  ISETP.GT.AND P1, PT, R0, RZ, P2 ;  /* 0x000000ff0000720c */ /* 0x000fe20001724270 */
[----:B0-----:R-:W-:Y:S01]  /*7ed0*/  FMUL R9, R102, R155 ;  /* 0x0000009b66097220 */ /* 0x001fe20000400000 */
[----:B------:R-:W-:-:S04]  /*7ee0*/  ISETP.GT.AND P2, PT, R0, 0x8, P2 ;  /* 0x000000080000780c */ /* 0x000fc80001744270 */
[----:B------:R0:W-:Y:S01]  /*7ef0*/  @P0 STG.E desc[UR36][R6.64+0x260], R9 ;  /* 0x0002600906000986 */ /* 0x0001e2000c101924 */
[----:B-1----:R-:W-:Y:S01]  /*7f00*/  FMUL R11, R104, R155 ;  /* 0x0000009b680b7220 */ /* 0x002fe20000400000 */
[----:B------:R-:W-:Y:S02]  /*7f10*/  ISETP.GT.AND P0, PT, R0, 0x8, P5 ;  /* 0x000000080000780c */ /* 0x000fe40002f04270 */
[----:B------:R-:W-:Y:S04]  /*7f20*/  @P4 STG.E desc[UR36][R6.64+0x264], R103 ;  /* 0x0002646706004986 */ /* 0x000fe8000c101924 */
[----:B------:R1:W-:Y:S01]  /*7f30*/  @P3 STG.E desc[UR36][R4.64+0x280], R11 ;  /* 0x0002800b04003986 */ /* 0x0003e2000c101924 */
[----:B------:R-:W-:-:S03]  /*7f40*/  ISETP.GT.AND P3, PT, R3, 0xa8, PT ;  /* 0x000000a80300780c */ /* 0x000fc60003f64270 */
[----:B------:R-:W-:Y:S01]  /*7f50*/  @P1 STG.E desc[UR36][R4.64+0x284], R105 ;  /* 0x0002846904001986 */ /* 0x000fe2000c101924 */
[----:B------:R-:W-:Y:S01]  /*7f60*/  ISETP.GT.AND P1, PT, R3, 0xa9, PT ;  /* 0x000000a90300780c */ /* 0x000fe20003f24270 */
[-C--:B0-----:R-:W-:Y:S01]  /*7f70*/  FMUL R9, R106, R155.reuse ;  /* 0x0000009b6a097220 */ /* 0x081fe20000400000 */
[C---:B------:R-:W-:Y:S02]  /*7f80*/  ISETP.GT.AND P5, PT, R0.reuse, RZ, P3 ;  /* 0x000000ff0000720c */ /* 0x040fe40001fa4270 */
[----:B------:R-:W-:Y:S02]  /*7f90*/  ISETP.GT.AND P4, PT, R0, RZ, P1 ;  /* 0x000000ff0000720c */ /* 0x000fe40000f84270 */
[----:B------:R0:W-:Y:S01]  /*7fa0*/  @P0 STG.E desc[UR36][R6.64+0x280], R9 ;  /* 0x0002800906000986 */ /* 0x0001e2000c101924 */
[----:B-1----:R-:W-:Y:S01]  /*7fb0*/  FMUL R11, R108, R155 ;  /* 0x0000009b6c0b7220 */ /* 0x002fe20000400000 */
[C---:B------:R-:W-:Y:S02]  /*7fc0*/  ISETP.GT.AND P3, PT, R0.reuse, 0x8, P3 ;  /* 0x000000080000780c */ /* 0x040fe40001f64270 */
[----:B------:R-:W-:Y:S01]  /*7fd0*/  @P2 STG.E desc[UR36][R6.64+0x284], R107 ;  /* 0x0002846b06002986 */ /* 0x000fe2000c101924 */
[----:B------:R-:W-:-:S02]  /*7fe0*/  ISETP.GT.AND P1, PT, R0, 0x8, P1 ;  /* 0x000000080000780c */ /* 0x000fc40000f24270 */
[C---:B------:R-:W-:Y:S02]  /*7ff0*/  ISETP.GT.AND P0, PT, R3.reuse, 0xb0, PT ;  /* 0x000000b00300780c */ /* 0x040fe40003f04270 */
[C---:B------:R-:W-:Y:S01]  /*8000*/  ISETP.GT.AND P2, PT, R3.reuse, 0xb1, PT ;  /* 0x000000b10300780c */ /* 0x040fe20003f44270 */
[----:B------:R1:W-:Y:S01]  /*8010*/  @P5 STG.E desc[UR36][R4.64+0x2a0], R11 ;  /* 0x0002a00b04005986 */ /* 0x0003e2000c101924 */
[----:B------:R-:W-:Y:S01]  /*8020*/  ISETP.GT.AND P5, PT, R0, RZ, P0 ;  /* 0x000000ff0000720c */ /* 0x000fe200007a4270 */
[-C--:B0-----:R-:W-:Y:S01]  /*8030*/  FMUL R9, R110, R155.reuse ;  /* 0x0000009b6e097220 */ /* 0x081fe20000400000 */
[C---:B------:R-:W-:Y:S01]  /*8040*/  ISETP.GT.AND P0, PT, R0.reuse, 0x8, P0 ;  /* 0x000000080000780c */ /* 0x040fe20000704270 */
[----:B------:R-:W-:Y:S01]  /*8050*/  @P4 STG.E desc[UR36][R4.64+0x2a4], R109 ;  /* 0x0002a46d04004986 */ /* 0x000fe2000c101924 */
[C---:B------:R-:W-:Y:S02]  /*8060*/  ISETP.GT.AND P4, PT, R0.reuse, RZ, P2 ;  /* 0x000000ff0000720c */ /* 0x040fe40001784270 */
[----:B------:R-:W-:Y:S01]  /*8070*/  ISETP.GT.AND P2, PT, R0, 0x8, P2 ;  /* 0x000000080000780c */ /* 0x000fe20001744270 */
[----:B------:R0:W-:Y:S01]  /*8080*/  @P3 STG.E desc[UR36][R6.64+0x2a0], R9 ;  /* 0x0002a00906003986 */ /* 0x0001e2000c101924 */
[----:B------:R-:W-:Y:S01]  /*8090*/  ISETP.GT.AND P3, PT, R3, 0xb9, PT ;  /* 0x000000b90300780c */ /* 0x000fe20003f64270 */
[----:B-1----:R-:W-:-:S02]  /*80a0*/  FMUL R11, R112, R155 ;  /* 0x0000009b700b7220 */ /* 0x002fc40000400000 */
[----:B------:R-:W-:Y:S01]  /*80b0*/  @P1 STG.E desc[UR36][R6.64+0x2a4], R111 ;  /* 0x0002a46f06001986 */ /* 0x000fe2000c101924 */
[----:B------:R-:W-:-:S03]  /*80c0*/  ISETP.GT.AND P1, PT, R3, 0xb8, PT ;  /* 0x000000b80300780c */ /* 0x000fc60003f24270 */
[----:B------:R1:W-:Y:S01]  /*80d0*/  @P5 STG.E desc[UR36][R4.64+0x2c0], R11 ;  /* 0x0002c00b04005986 */ /* 0x0003e2000c101924 */
[----:B------:R-:W-:Y:S01]  /*80e0*/  ISETP.GT.AND P5, PT, R0, RZ, P1 ;  /* 0x000000ff0000720c */ /* 0x000fe20000fa4270 */
[-C--:B0-----:R-:W-:Y:S02]  /*80f0*/  FMUL R9, R114, R155.reuse ;  /* 0x0000009b72097220 */ /* 0x081fe40000400000 */
[----:B------:R-:W-:Y:S01]  /*8100*/  @P4 STG.E desc[UR36][R4.64+0x2c4], R113 ;  /* 0x0002c47104004986 */ /* 0x000fe2000c101924 */
[C---:B------:R-:W-:Y:S02]  /*8110*/  ISETP.GT.AND P4, PT, R0.reuse, RZ, P3 ;  /* 0x000000ff0000720c */ /* 0x040fe40001f84270 */
[C---:B------:R-:W-:Y:S01]  /*8120*/  ISETP.GT.AND P1, PT, R0.reuse, 0x8, P1 ;  /* 0x000000080000780c */ /* 0x040fe20000f24270 */
[----:B------:R0:W-:Y:S01]  /*8130*/  @P0 STG.E desc[UR36][R6.64+0x2c0], R9 ;  /* 0x0002c00906000986 */ /* 0x0001e2000c101924 */
[C---:B------:R-:W-:Y:S02]  /*8140*/  ISETP.GT.AND P0, PT, R3.reuse, 0xc0, PT ;  /* 0x000000c00300780c */ /* 0x040fe40003f04270 */
[----:B------:R-:W-:Y:S01]  /*8150*/  ISETP.GT.AND P3, PT, R0, 0x8, P3 ;  /* 0x000000080000780c */ /* 0x000fe20001f64270 */
[----:B-1----:R-:W-:Y:S01]  /*8160*/  FMUL R11, R116, R155 ;  /* 0x0000009b740b7220 */ /* 0x002fe20000400000 */
        /* <DEDUP_REMOVED lines=69> */
[----:B------:R-:W-:Y:S02]  /*85c0*/  ISETP.GT.AND P3, PT, R0, 0x8, P3 ;  /* 0x000000080000780c */ /* 0x000fe40001f64270 */
[C---:B------:R-:W-:Y:S01]  /*85d0*/  ISETP.GT.AND P0, PT, R3.reuse, 0xf0, PT ;  /* 0x000000f00300780c */ /* 0x040fe20003f04270 */
        /* <DEDUP_REMOVED lines=12> */
[-C--:B-1----:R-:W-:Y:S01]  /*86a0*/  FMUL R11, R144, R155.reuse ;  /* 0x0000009b900b7220 */ /* 0x082fe20000400000 */
[----:B------:R-:W-:Y:S01]  /*86b0*/  @P3 STG.E desc[UR36][R6.64+0x3a4], R143 ;  /* 0x0003a48f06003986 */ /* 0x000fe2000c101924 */
[----:B------:R-:W-:Y:S01]  /*86c0*/  ISETP.GT.AND P3, PT, R3, 0xf8, PT ;  /* 0x000000f80300780c */ /* 0x000fe20003f64270 */
[----:B------:R-:W-:-:S02]  /*86d0*/  FMUL R3, R146, R155 ;  /* 0x0000009b92037220 */ /* 0x000fc40000400000 */
[----:B------:R1:W-:Y:S01]  /*86e0*/  @P5 STG.E desc[UR36][R4.64+0x3c0], R11 ;  /* 0x0003c00b04005986 */ /* 0x0003e2000c101924 */
[C---:B------:R-:W-:Y:S02]  /*86f0*/  ISETP.GT.AND P5, PT, R0.reuse, RZ, P3 ;  /* 0x000000ff0000720c */ /* 0x040fe40001fa4270 */
[C---:B------:R-:W-:Y:S01]  /*8700*/  ISETP.GT.AND P3, PT, R0.reuse, 0x8, P3 ;  /* 0x000000080000780c */ /* 0x040fe20001f64270 */
[----:B------:R-:W-:Y:S01]  /*8710*/  @P4 STG.E desc[UR36][R4.64+0x3c4], R145 ;  /* 0x0003c49104004986 */ /* 0x000fe2000c101924 */
[----:B------:R-:W-:Y:S01]  /*8720*/  ISETP.GT.AND P4, PT, R0, RZ, P1 ;  /* 0x000000ff0000720c */ /* 0x000fe20000f84270 */
[-C--:B0-----:R-:W-:Y:S01]  /*8730*/  FMUL R9, R148, R155.reuse ;  /* 0x0000009b94097220 */ /* 0x081fe20000400000 */
[----:B------:R-:W-:Y:S01]  /*8740*/  ISETP.GT.AND P1, PT, R0, 0x8, P1 ;  /* 0x000000080000780c */ /* 0x000fe20000f24270 */
[----:B------:R-:W-:Y:S04]  /*8750*/  @P0 STG.E desc[UR36][R6.64+0x3c0], R3 ;  /* 0x0003c00306000986 */ /* 0x000fe8000c101924 */
[----:B------:R-:W-:Y:S01]  /*8760*/  @P2 STG.E desc[UR36][R6.64+0x3c4], R147 ;  /* 0x0003c49306002986 */ /* 0x000fe2000c101924 */
[----:B-1----:R-:W-:-:S03]  /*8770*/  FMUL R11, R150, R155 ;  /* 0x0000009b960b7220 */ /* 0x002fc60000400000 */
[----:B------:R-:W-:Y:S04]  /*8780*/  @P5 STG.E desc[UR36][R4.64+0x3e0], R9 ;  /* 0x0003e00904005986 */ /* 0x000fe8000c101924 */
[----:B------:R0:W-:Y:S02]  /*8790*/  @P4 STG.E desc[UR36][R4.64+0x3e4], R149 ;  /* 0x0003e49504004986 */ /* 0x0001e4000c101924 */
[----:B0-----:R-:W-:Y:S02]  /*87a0*/  @P3 IMAD.MOV.U32 R4, RZ, RZ, R6 ;  /* 0x000000ffff043224 */ /* 0x001fe400078e0006 */
[----:B------:R-:W-:-:S05]  /*87b0*/  @P3 IMAD.MOV.U32 R5, RZ, RZ, R7 ;  /* 0x000000ffff053224 */ /* 0x000fca00078e0007 */
[----:B------:R0:W-:Y:S04]  /*87c0*/  @P3 STG.E desc[UR36][R4.64+0x3e0], R11 ;  /* 0x0003e00b04003986 */ /* 0x0001e8000c101924 */
[----:B------:R0:W-:Y:S02]  /*87d0*/  @P1 STG.E desc[UR36][R6.64+0x3e4], R151 ;  /* 0x0003e49706001986 */ /* 0x0001e4000c101924 */
.L_x_286:
[----:B------:R-:W-:Y:S05]  /*87e0*/  BSYNC B0 ;  /* 0x0000000000007941 */ /* 0x000fea0003800000 */
.L_x_32:
[----:B------:R-:W-:Y:S01]  /*87f0*/  ULDC UR4, c[0x0][0xc] ;  /* 0x0000030000047ab9 */ /* 0x000fe20000000800 */
[----:B------:R-:W-:Y:S01]  /*8800*/  ULDC UR5, c[0x0][0x10] ;  /* 0x0000040000057ab9 */ /* 0x000fe20000000800 */
[----:B0-----:R-:W0:Y:S01]  /*8810*/  LDC R3, c[0x0][0x14] ;  /* 0x00000500ff037b82 */ /* 0x001e220000000800 */
[----:B------:R-:W-:Y:S01]  /*8820*/  UIMAD.WIDE.U32 UR4, UR4, UR5, URZ ;  /* 0x00000005040472a5 */ /* 0x000fe2000f8e003f */
[----:B------:R-:W-:Y:S01]  /*8830*/  PRMT R0, RZ, 0x7610, R0 ;  /* 0x00007610ff007816 */ /* 0x000fe20000000000 */
[----:B------:R-:W-:Y:S02]  /*8840*/  IMAD.MOV.U32 R153, RZ, RZ, -0x1 ;  /* 0xffffffffff997424 */ /* 0x000fe400078e00ff */
[----:B------:R-:W-:Y:S02]  /*8850*/  IMAD.MOV.U32 R23, RZ, RZ, -0x1 ;  /* 0xffffffffff177424 */ /* 0x000fe400078e00ff */
[----:B0-----:R-:W-:-:S04]  /*8860*/  IMAD.WIDE.U32 R16, R3, UR4, R16 ;  /* 0x0000000403107c25 */ /* 0x001fc8000f8e0010 */
[----:B------:R-:W-:Y:S01]  /*8870*/  IMAD R3, R3, UR5, RZ ;  /* 0x0000000503037c24 */ /* 0x000fe2000f8e02ff */
[----:B------:R-:W-:Y:S02]  /*8880*/  ULDC.64 UR4, c[0x0][0x650] ;  /* 0x0001940000047ab9 */ /* 0x000fe40000000a00 */
[----:B------:R-:W-:Y:S01]  /*8890*/  ISETP.GE.U32.AND P0, PT, R16, UR4, PT ;  /* 0x0000000410007c0c */ /* 0x000fe2000bf06070 */
[----:B------:R-:W-:-:S05]  /*88a0*/  IMAD.IADD R17, R17, 0x1, R3 ;  /* 0x0000000111117824 */ /* 0x000fca00078e0203 */
[----:B------:R-:W-:-:S13]  /*88b0*/  ISETP.GE.U32.AND.EX P0, PT, R17, UR5, PT, P0 ;  /* 0x0000000511007c0c */ /* 0x000fda000bf06100 */
[----:B------:R-:W-:Y:S05]  /*88c0*/  @P0 BRA `(.L_x_287) ;  /* 0x0000000400640947 */ /* 0x000fea0003800000 */
[----:B------:R-:W0:Y:S01]  /*88d0*/  S2R R12, SR_CTAID.X ;  /* 0x00000000000c7919 */ /* 0x000e220000002500 */
[----:B---3--:R-:W3:Y:S01]  /*88e0*/  LDC.64 R10, c[0x0][0x628] ;  /* 0x00018a00ff0a7b82 */ /* 0x008ee20000000a00 */
[----:B------:R-:W-:Y:S01]  /*88f0*/  ULDC UR4, c[0x0][0x150] ;  /* 0x0000540000047ab9 */ /* 0x000fe20000000800 */
[----:B-12-4-:R-:W-:Y:S01]  /*8900*/  IMAD.MOV.U32 R8, RZ, RZ, R16 ;  /* 0x000000ffff087224 */ /* 0x016fe200078e0010 */
[----:B------:R-:W1:Y:S01]  /*8910*/  S2R R24, SR_CTAID.Y ;  /* 0x0000000000187919 */ /* 0x000e620000002600 */
[----:B------:R-:W-:-:S04]  /*8920*/  IMAD.MOV.U32 R9, RZ, RZ, R17 ;  /* 0x000000ffff097224 */ /* 0x000fc800078e0011 */
[----:B------:R-:W2:Y:S08]  /*8930*/  LDC R21, c[0x0][0x144] ;  /* 0x00005100ff157b82 */ /* 0x000eb00000000800 */
[----:B------:R-:W4:Y:S08]  /*8940*/  LDC R0, c[0x0][0x630] ;  /* 0x00018c00ff007b82 */ /* 0x000f300000000800 */
[----:B------:R-:W1:Y:S01]  /*8950*/  LDC.64 R14, c[0x0][0x620] ;  /* 0x00018800ff0e7b82 */ /* 0x000e620000000a00 */
[----:B---3--:R-:W-:-:S04]  /*8960*/  ISETP.NE.U32.AND P0, PT, R10, RZ, PT ;  /* 0x000000ff0a00720c */ /* 0x008fc80003f05070 */
[----:B------:R-:W-:Y:S02]  /*8970*/  ISETP.NE.AND.EX P0, PT, R11, RZ, PT, P0 ;  /* 0x000000ff0b00720c */ /* 0x000fe40003f05300 */
[----:B0-----:R-:W-:-:S05]  /*8980*/  I2FP.F32.U32 R3, R12 ;  /* 0x0000000c00037245 */ /* 0x001fca0000201000 */
[----:B------:R-:W-:-:S04]  /*8990*/  FMUL R3, R3, UR4 ;  /* 0x0000000403037c20 */ /* 0x000fc80008400000 */
[----:B------:R0:W3:Y:S02]  /*89a0*/  F2I.U32.TRUNC.NTZ R20, R3 ;  /* 0x0000000300147305 */ /* 0x0000e4000020f000 */
[----:B--2-4-:R-:W-:Y:S05]  /*89b0*/  @!P0 BRA `(.L_x_288) ;  /* 0x0000000000288947 */ /* 0x014fea0003800000 */
[----:B0-----:R-:W0:Y:S02]  /*89c0*/  LDC R3, c[0x0][0x634] ;  /* 0x00018d00ff037b82 */ /* 0x001e240000000800 */
        /* <DEDUP_REMOVED lines=9> */
.L_x_288:
[----:B------:R-:W2:Y:S01]  /*8a60*/  LDC.64 R28, c[0x0][0x640] ;  /* 0x00019000ff1c7b82 */ /* 0x000ea20000000a00 */
[-CC-:B------:R-:W-:Y:S01]  /*8a70*/  SHF.R.U64 R23, R8, R0.reuse, R9.reuse ;  /* 0x0000000008177219 */ /* 0x180fe20000001209 */
[----:B---3--:R-:W-:Y:S01]  /*8a80*/  IMAD.MOV R20, RZ, RZ, -R20 ;  /* 0x000000ffff147224 */ /* 0x008fe200078e0a14 */
[----:B------:R-:W-:Y:S01]  /*8a90*/  SHF.R.U32.HI R0, RZ, R0, R9 ;  /* 0x00000000ff007219 */ /* 0x000fe20000011609 */
[----:B------:R-:W-:Y:S01]  /*8aa0*/  ULDC UR4, c[0x0][0x154] ;  /* 0x0000550000047ab9 */ /* 0x000fe20000000800 */
[----:B0-----:R-:W-:Y:S01]  /*8ab0*/  IADD3 R3, P0, RZ, -R23, RZ ;  /* 0x80000017ff037210 */ /* 0x001fe20007f1e0ff */
[----:B------:R-:W-:Y:S02]  /*8ac0*/  IMAD R21, R21, R20, R12 ;  /* 0x0000001415157224 */ /* 0x000fe400078e020c */
[----:B------:R-:W0:Y:S01]  /*8ad0*/  LDC R6, c[0x0][0x618] ;  /* 0x00018600ff067b82 */ /* 0x000e220000000800 */
[----:B------:R-:W-:Y:S02]  /*8ae0*/  IMAD.MOV.U32 R7, RZ, RZ, 0x1 ;  /* 0x00000001ff077424 */ /* 0x000fe400078e00ff */
[----:B------:R-:W-:-:S04]  /*8af0*/  IMAD.X R5, RZ, RZ, ~R0, P0 ;  /* 0x000000ffff057224 */ /* 0x000fc800000e0e00 */
[-C--:B-1----:R-:W-:Y:S01]  /*8b00*/  IMAD R0, R5, R14.reuse, RZ ;  /* 0x0000000e05007224 */ /* 0x082fe200078e02ff */
[----:B------:R-:W1:Y:S01]  /*8b10*/  LDC R8, c[0x0][0x608] ;  /* 0x00018200ff087b82 */ /* 0x000e620000000800 */
[----:B------:R-:W-:-:S04]  /*8b20*/  IMAD.WIDE.U32 R4, R3, R14, R16 ;  /* 0x0000000e03047225 */ /* 0x000fc800078e0010 */
[----:B------:R-:W-:Y:S01]  /*8b30*/  IMAD R3, R3, R15, R0 ;  /* 0x0000000f03037224 */ /* 0x000fe200078e0200 */
[----:B------:R-:W-:Y:S02]  /*8b40*/  I2FP.F32.U32 R0, R24 ;  /* 0x0000001800007245 */ /* 0x000fe40000201000 */
[----:B------:R-:W3:Y:S01]  /*8b50*/  LDC R26, c[0x0][0x658] ;  /* 0x00019600ff1a7b82 */ /* 0x000ee20000000800 */
[----:B------:R-:W-:Y:S01]  /*8b60*/  IMAD.IADD R3, R5, 0x1, R3 ;  /* 0x0000000105037824 */ /* 0x000fe200078e0203 */
[----:B--2---:R-:W-:Y:S01]  /*8b70*/  ISETP.NE.U32.AND P0, PT, R28, RZ, PT ;  /* 0x000000ff1c00720c */ /* 0x004fe20003f05070 */
[----:B------:R-:W-:Y:S01]  /*8b80*/  FMUL R0, R0, UR4 ;  /* 0x0000000400007c20 */ /* 0x000fe20008400000 */
[----:B------:R-:W-:Y:S02]  /*8b90*/  IMAD.MOV.U32 R5, RZ, RZ, -0x1 ;  /* 0xffffffffff057424 */ /* 0x000fe400078e00ff */
[----:B------:R-:W-:Y:S01]  /*8ba0*/  ISETP.NE.AND.EX P0, PT, R29, RZ, PT, P0 ;  /* 0x000000ff1d00720c */ /* 0x000fe20003f05300 */
[----:B------:R2:W4:Y:S01]  /*8bb0*/  F2I.U32.TRUNC.NTZ R13, R0 ;  /* 0x00000000000d7305 */ /* 0x000522000020f000 */
[----:B------:R-:W2:Y:S01]  /*8bc0*/  LDC R15, c[0x0][0x148] ;  /* 0x00005200ff0f7b82 */ /* 0x000ea20000000800 */
[----:B0-----:R-:W-:-:S02]  /*8bd0*/  SHF.R.U64 R12, R4, R6, R3 ;  /* 0x00000006040c7219 */ /* 0x001fc40000001203 */
[----:B------:R-:W-:-:S05]  /*8be0*/  SHF.R.U32.HI R3, RZ, R6, R3 ;  /* 0x00000006ff037219 */ /* 0x000fca0000011603 */
[----:B------:R-:W0:Y:S01]  /*8bf0*/  LDC R20, c[0x0][0x600] ;  /* 0x00018000ff147b82 */ /* 0x000e220000000800 */
[-CC-:B-1----:R-:W-:Y:S02]  /*8c00*/  SHF.R.U64 R10, R12, R8.reuse, R3.reuse ;  /* 0x000000080c0a7219 */ /* 0x182fe40000001203 */
[----:B------:R-:W-:-:S05]  /*8c10*/  SHF.R.U32.HI R3, RZ, R8, R3 ;  /* 0x00000008ff037219 */ /* 0x000fca0000011603 */
[----:B------:R-:W1:Y:S01]  /*8c20*/  LDC R27, c[0x0][0x648] ;  /* 0x00019200ff1b7b82 */ /* 0x000e620000000800 */
[-C--:B---3--:R-:W-:Y:S02]  /*8c30*/  SHF.L.U32 R4, R5, R26.reuse, RZ ;  /* 0x0000001a05047219 */ /* 0x088fe400000006ff */
[--C-:B------:R-:W-:Y:S02]  /*8c40*/  SHF.R.U64 R14, R10, R26, R3.reuse ;  /* 0x0000001a0a0e7219 */ /* 0x100fe40000001203 */
[----:B------:R-:W-:Y:S02]  /*8c50*/  LOP3.LUT R25, RZ, R4, RZ, 0x33, !PT ;  /* 0x00000004ff197212 */ /* 0x000fe400078e33ff */
[-C--:B------:R-:W-:Y:S01]  /*8c60*/  SHF.R.U32.HI R5, RZ, R26.reuse, R3 ;  /* 0x0000001aff057219 */ /* 0x080fe20000011603 */
[----:B------:R-:W3:Y:S01]  /*8c70*/  LDC R30, c[0x0][0x638] ;  /* 0x00018e00ff1e7b82 */ /* 0x000ee20000000800 */
[----:B------:R-:W-:Y:S01]  /*8c80*/  SHF.L.U32 R154, R7, R26, RZ ;  /* 0x0000001a079a7219 */ /* 0x000fe200000006ff */
[----:B------:R-:W-:-:S06]  /*8c90*/  IMAD.MOV.U32 R4, RZ, RZ, R14 ;  /* 0x000000ffff047224 */ /* 0x000fcc00078e000e */
[----:B------:R-:W0:Y:S01]  /*8ca0*/  LDC R31, c[0x0][0x610] ;  /* 0x00018400ff1f7b82 */ /* 0x000e220000000800 */
[----:B----4-:R-:W-:Y:S05]  /*8cb0*/  @!P0 BRA `(.L_x_289) ;  /* 0x0000000000288947 */ /* 0x010fea0003800000 */
        /* <DEDUP_REMOVED lines=10> */
.L_x_289:
[----:B------:R-:W-:Y:S01]  /*8d60*/  ISETP.NE.AND P0, PT, R2, 0x1, PT ;  /* 0x000000010200780c */ /* 0x000fe20003f05270 */
[----:B0-----:R-:W-:Y:S01]  /*8d70*/  VIADD R7, R20, 0xffffffff ;  /* 0xffffffff14077836 */ /* 0x001fe20000000000 */
[----:B-12---:R-:W-:Y:S01]  /*8d80*/  SHF.R.U64 R0, R4, R27, R5 ;  /* 0x0000001b04007219 */ /* 0x006fe20000001205 */
[----:B------:R-:W-:Y:S01]  /*8d90*/  IMAD.MOV R13, RZ, RZ, -R13 ;  /* 0x000000ffff0d7224 */ /* 0x000fe200078e0a0d */
[----:B------:R-:W-:Y:S01]  /*8da0*/  LOP3.LUT R5, R10, R25, RZ, 0xc0, !PT ;  /* 0x000000190a057212 */ /* 0x000fe200078ec0ff */
[----:B------:R-:W-:Y:S02]  /*8db0*/  IMAD.MOV.U32 R4, RZ, RZ, 0x1 ;  /* 0x00000001ff047424 */ /* 0x000fe400078e00ff */
[----:B------:R-:W-:Y:S02]  /*8dc0*/  IMAD.MOV R3, RZ, RZ, -R0 ;  /* 0x000000ffff037224 */ /* 0x000fe400078e0a00 */
[----:B------:R-:W-:Y:S01]  /*8dd0*/  IMAD R154, R154, R0, R5 ;  /* 0x000000009a9a7224 */ /* 0x000fe200078e0205 */
[----:B------:R-:W-:Y:S01]  /*8de0*/  LOP3.LUT R5, R12, R7, RZ, 0xc0, !PT ;  /* 0x000000070c057212 */ /* 0x000fe200078ec0ff */
[----:B---3--:R-:W-:-:S02]  /*8df0*/  IMAD R0, R3, R30, R14 ;  /* 0x0000001e03007224 */ /* 0x008fc400078e020e */
[----:B------:R-:W-:Y:S02]  /*8e00*/  @P0 IMAD R21, R15, R13, R24 ;  /* 0x0000000d0f150224 */ /* 0x000fe400078e0218 */
[----:B------:R-:W-:Y:S01]  /*8e10*/  IMAD R3, R0, R20, R5 ;  /* 0x0000001400037224 */ /* 0x000fe200078e0205 */
[----:B------:R-:W-:Y:S01]  /*8e20*/  PRMT R0, R4, 0x7610, R0 ;  /* 0x0000761004007816 */ /* 0x000fe20000000000 */
[----:B------:R-:W-:-:S05]  /*8e30*/  IMAD R154, R154, R31, R21 ;  /* 0x0000001f9a9a7224 */ /* 0x000fca00078e0215 */
[----:B------:R-:W-:Y:S02]  /*8e40*/  SEL R153, R3, R154, !P0 ;  /* 0x0000009a03997207 */ /* 0x000fe40004000000 */
[----:B------:R-:W-:-:S07]  /*8e50*/  SEL R154, R154, R3, !P0 ;  /* 0x000000039a9a7207 */ /* 0x000fce0004000000 */
.L_x_287:
[----:B------:R-:W-:-:S13]  /*8e60*/  LOP3.LUT P0, RZ, R0, 0xff, RZ, 0xc0, !PT ;  /* 0x000000ff00ff7812 */ /* 0x000fda000780c0ff */
[----:B------:R-:W-:Y:S05]  /*8e70*/  @P0 BRA `(.L_x_290) ;  /* 0xffffff8000d80947 */ /* 0x000fea000383ffff */
[----:B------:R-:W-:Y:S05]  /*8e80*/  EXIT ;  /* 0x000000000000794d */ /* 0x000fea0003800000 */
.L_x_7:
        /* <DEDUP_REMOVED lines=26> */
.L_x_292:
[----:B------:R-:W0:Y:S01]  /*9030*/  LDC.64 R28, c[0x0][0x640] ;  /* 0x00019000ff1c7b82 */ /* 0x000e220000000a00 */
[-CC-:B------:R-:W-:Y:S01]  /*9040*/  SHF.R.U64 R21, R12, R6.reuse, R13.reuse ;  /* 0x000000060c157219 */ /* 0x180fe2000000120d */
[----:B------:R-:W-:Y:S01]  /*9050*/  IMAD.MOV.U32 R30, RZ, RZ, 0x1 ;  /* 0x00000001ff1e7424 */ /* 0x000fe200078e00ff */
[----:B------:R-:W-:Y:S02]  /*9060*/  SHF.R.U32.HI R6, RZ, R6, R13 ;  /* 0x00000006ff067219 */ /* 0x000fe4000001160d */
        /* <DEDUP_REMOVED lines=8> */
[----:B------:R-:W-:Y:S01]  /*90f0*/  IMAD.IADD R9, R9, 0x1, R11 ;  /* 0x0000000109097824 */ /* 0x000fe200078e020b */
[----:B0-----:R-:W-:-:S04]  /*9100*/  ISETP.NE.U32.AND P0, PT, R28, RZ, PT ;  /* 0x000000ff1c00720c */ /* 0x001fc80003f05070 */
[----:B------:R-:W-:Y:S02]  /*9110*/  ISETP.NE.AND.EX P0, PT, R29, RZ, PT, P0 ;  /* 0x000000ff1d00720c */ /* 0x000fe40003f05300 */
[----:B------:R-:W0:Y:S01]  /*9120*/  LDC R22, c[0x0][0x600] ;  /* 0x00018000ff167b82 */ /* 0x000e220000000800 */
[-CC-:B-1----:R-:W-:Y:S01]  /*9130*/  SHF.R.U64 R14, R8, R10.reuse, R9.reuse ;  /* 0x0000000a080e7219 */ /* 0x182fe20000001209 */
[----:B------:R-:W-:Y:S01]  /*9140*/  IMAD.MOV.U32 R8, RZ, RZ, -0x1 ;  /* 0xffffffffff087424 */ /* 0x000fe200078e00ff */
[----:B------:R-:W-:-:S05]  /*9150*/  SHF.R.U32.HI R9, RZ, R10, R9 ;  /* 0x0000000aff097219 */ /* 0x000fca0000011609 */
[----:B------:R-:W1:Y:S01]  /*9160*/  LDC R24, c[0x0][0x648] ;  /* 0x00019200ff187b82 */ /* 0x000e620000000800 */
[-CC-:B--2---:R-:W-:Y:S02]  /*9170*/  SHF.R.U64 R23, R14, R12.reuse, R9.reuse ;  /* 0x0000000c0e177219 */ /* 0x184fe40000001209 */
[----:B------:R-:W-:-:S05]  /*9180*/  SHF.R.U32.HI R6, RZ, R12, R9 ;  /* 0x0000000cff067219 */ /* 0x000fca0000011609 */
[----:B------:R-:W2:Y:S01]  /*9190*/  LDC R26, c[0x0][0x638] ;  /* 0x00018e00ff1a7b82 */ /* 0x000ea20000000800 */
[-C--:B---3--:R-:W-:Y:S02]  /*91a0*/  SHF.L.U32 R8, R8, R27.reuse, RZ ;  /* 0x0000001b08087219 */ /* 0x088fe400000006ff */
[-CC-:B------:R-:W-:Y:S02]  /*91b0*/  SHF.R.U64 R25, R23, R27.reuse, R6.reuse ;  /* 0x0000001b17197219 */ /* 0x180fe40000001206 */
[----:B------:R-:W-:Y:S02]  /*91c0*/  LOP3.LUT R32, RZ, R8, RZ, 0x33, !PT ;  /* 0x00000008ff207212 */ /* 0x000fe400078e33ff */
[----:B------:R-:W-:Y:S01]  /*91d0*/  SHF.R.U32.HI R9, RZ, R27, R6 ;  /* 0x0000001bff097219 */ /* 0x000fe20000011606 */
[----:B------:R-:W3:Y:S01]  /*91e0*/  LDC R31, c[0x0][0x610] ;  /* 0x00018400ff1f7b82 */ /* 0x000ee20000000800 */
[----:B------:R-:W-:Y:S01]  /*91f0*/  IMAD.MOV.U32 R8, RZ, RZ, R25 ;  /* 0x000000ffff087224 */ /* 0x000fe200078e0019 */
[----:B------:R-:W-:Y:S06]  /*9200*/  @!P0 BRA `(.L_x_293) ;  /* 0x0000000000288947 */ /* 0x000fec0003800000 */
        /* <DEDUP_REMOVED lines=10> */
.L_x_293:
[----:B------:R-:W-:Y:S01]  /*92b0*/  ISETP.NE.AND P0, PT, R2, 0x1, PT ;  /* 0x000000010200780c */ /* 0x000fe20003f05270 */
[----:B------:R-:W-:Y:S01]  /*92c0*/  IMAD.MOV.U32 R13, RZ, RZ, R21 ;  /* 0x000000ffff0d7224 */ /* 0x000fe200078e0015 */
[----:B-1----:R-:W-:Y:S01]  /*92d0*/  SHF.R.U64 R6, R8, R24, R9 ;  /* 0x0000001808067219 */ /* 0x002fe20000001209 */
[----:B0-----:R-:W-:Y:S01]  /*92e0*/  VIADD R9, R22, 0xffffffff ;  /* 0xffffffff16097836 */ /* 0x001fe20000000000 */
[----:B------:R-:W-:Y:S02]  /*92f0*/  SHF.L.U32 R30, R30, R27, RZ ;  /* 0x0000001b1e1e7219 */ /* 0x000fe400000006ff */
[----:B------:R-:W-:Y:S01]  /*9300*/  LOP3.LUT R5, R23, R32, RZ, 0xc0, !PT ;  /* 0x0000002017057212 */ /* 0x000fe200078ec0ff */
[----:B------:R-:W-:-:S04]  /*9310*/  IMAD.MOV R8, RZ, RZ, -R6 ;  /* 0x000000ffff087224 */ /* 0x000fc800078e0a06 */
[----:B------:R-:W-:Y:S01]  /*9320*/  IMAD R6, R30, R6, R5 ;  /* 0x000000061e067224 */ /* 0x000fe200078e0205 */
[----:B------:R-:W-:Y:S01]  /*9330*/  LOP3.LUT R5, R14, R9, RZ, 0xc0, !PT ;  /* 0x000000090e057212 */ /* 0x000fe200078ec0ff */
[----:B------:R-:W-:Y:S02]  /*9340*/  @P0 IMAD R3, R7, R20, R4 ;  /* 0x0000001407030224 */ /* 0x000fe400078e0204 */
[----:B--2---:R-:W-:Y:S02]  /*9350*/  IMAD R4, R8, R26, R25 ;  /* 0x0000001a08047224 */ /* 0x004fe400078e0219 */
[----:B---3--:R-:W-:Y:S02]  /*9360*/  IMAD R3, R6, R31, R3 ;  /* 0x0000001f06037224 */ /* 0x008fe400078e0203 */
[----:B------:R-:W-:Y:S02]  /*9370*/  IMAD R4, R4, R22, R5 ;  /* 0x0000001604047224 */ /* 0x000fe400078e0205 */
[----:B------:R-:W-:-:S03]  /*9380*/  IMAD.MOV.U32 R8, RZ, RZ, 0x1 ;  /* 0x00000001ff087424 */ /* 0x000fc600078e00ff */
[----:B------:R-:W-:Y:S02]  /*9390*/  SEL R6, R4, R3, !P0 ;  /* 0x0000000304067207 */ /* 0x000fe40004000000 */
[----:B------:R-:W-:-:S07]  /*93a0*/  SEL R12, R3, R4, !P0 ;  /* 0x00000004030c7207 */ /* 0x000fce0004000000 */
.L_x_291:
[----:B------:R-:W-:-:S08]  /*93b0*/  NOP ;  /* 0x0000000000007918 */ /* 0x000fd00000000000 */
[----:B------:R-:W0:-:S00]  /*93c0*/  USETMAXREG.DEALLOC.CTAPOOL 0x28 ;  /* 0x00000028000079c8 */ /* 0x000e0000080e0500 */
[----:B0-----:R-:W-:-:S13]  /*93d0*/  ISETP.NE.AND P0, PT, R0, RZ, PT ;  /* 0x000000ff0000720c */ /* 0x001fda0003f05270 */
[----:B------:R-:W-:Y:S05]  /*93e0*/  @P0 EXIT ;  /* 0x000000000000094d */ /* 0x000fea0003800000 */
[----:B------:R-:W-:Y:S01]  /*93f0*/  LOP3.LUT P0, RZ, R8, 0xff, RZ, 0xc0, !PT ;  /* 0x000000ff08ff7812 */ /* 0x000fe2000780c0ff */
[----:B------:R-:W-:Y:S02]  /*9400*/  IMAD.MOV.U32 R10, RZ, RZ, 0x1 ;  /* 0x00000001ff0a7424 */ /* 0x000fe400078e00ff */
[----:B------:R-:W-:-:S10]  /*9410*/  IMAD.MOV.U32 R9, RZ, RZ, RZ ;  /* 0x000000ffff097224 */ /* 0x000fd400078e00ff */
[----:B------:R-:W-:Y:S05]  /*9420*/  @!P0 BRA `(.L_x_294) ;  /* 0x0000000c00c88947 */ /* 0x000fea0003800000 */
[----:B------:R-:W0:Y:S01]  /*9430*/  LDC R0, c[0x0][0x28c] ;  /* 0x0000a300ff007b82 */ /* 0x000e220000000800 */
[----:B------:R-:W-:Y:S01]  /*9440*/  ULDC UR4, c[0x0][0x658] ;  /* 0x0001960000047ab9 */ /* 0x000fe20000000800 */
[----:B------:R-:W-:Y:S01]  /*9450*/  UMOV UR11, 0xffffffff ;  /* 0xffffffff000b7882 */ /* 0x000fe20000000000 */
[----:B------:R-:W-:Y:S01]  /*9460*/  UMOV UR17, 0x1 ;  /* 0x0000000100117882 */ /* 0x000fe20000000000 */
[----:B------:R-:W-:Y:S01]  /*9470*/  USHF.L.U32 UR11, UR11, UR4, URZ ;  /* 0x000000040b0b7299 */ /* 0x000fe2000800063f */
[----:B------:R-:W-:Y:S01]  /*9480*/  BSSY B0, `(.L_x_294) ;  /* 0x00000ec000007945 */ /* 0x000fe20003800000 */
[----:B------:R-:W-:Y:S01]  /*9490*/  ULDC UR9, c[0x0][0xc] ;  /* 0x0000030000097ab9 */ /* 0x000fe20000000800 */
[----:B------:R-:W-:Y:S01]  /*94a0*/  ULDC UR16, c[0x0][0x10] ;  /* 0x0000040000107ab9 */ /* 0x000fe20000000800 */
[----:B------:R-:W1:Y:S01]  /*94b0*/  S2UR UR8, SR_CgaCtaId ;  /* 0x00000000000879c3 */ /* 0x000e620000008800 */
[----:B------:R-:W-:Y:S01]  /*94c0*/  ULOP3.LUT UR13, URZ, UR11, URZ, 0x33, !UPT ;  /* 0x0000000b3f0d7292 */ /* 0x000fe2000f8e333f */
[----:B------:R-:W-:Y:S01]  /*94d0*/  LOP3.LUT R11, R19, 0x2, RZ, 0xfc, !PT ;  /* 0x00000002130b7812 */ /* 0x000fe200078efcff */
[----:B------:R-:W-:Y:S01]  /*94e0*/  IMAD.MOV.U32 R10, RZ, RZ, 0x1 ;  /* 0x00000001ff0a7424 */ /* 0x000fe200078e00ff */
[----:B------:R-:W-:Y:S01]  /*94f0*/  ULDC UR5, c[0x0][0x600] ;  /* 0x0001800000057ab9 */ /* 0x000fe20000000800 */
[----:B------:R-:W-:Y:S01]  /*9500*/  IMAD.MOV.U32 R9, RZ, RZ, RZ ;  /* 0x000000ffff097224 */ /* 0x000fe200078e00ff */
[----:B------:R-:W-:Y:S01]  /*9510*/  UMOV UR30, 0x1111 ;  /* 0x00001111001e7882 */ /* 0x000fe20000000000 */
[----:B------:R-:W-:-:S02]  /*9520*/  UIADD3 UR5, UR5, -0x1, URZ ;  /* 0xffffffff05057890 */ /* 0x000fc4000fffe03f */
[----:B------:R-:W-:Y:S01]  /*9530*/  USHF.L.U32 UR4, UR17, UR4, URZ ;  /* 0x0000000411047299 */ /* 0x000fe2000800063f */
[----:B------:R-:W-:Y:S01]  /*9540*/  ULDC.64 UR40, c[0x0][0x198] ;  /* 0x0000660000287ab9 */ /* 0x000fe20000000a00 */
[----:B0-----:R-:W-:-:S05]  /*9550*/  VIADD R0, R0, 0x3f ;  /* 0x0000003f00007836 */ /* 0x001fca0000000000 */
[----:B------:R-:W-:Y:S01]  /*9560*/  SHF.R.S32.HI R3, RZ, 0x1f, R0 ;  /* 0x0000001fff037819 */ /* 0x000fe20000011400 */
[----:B-1----:R-:W-:-:S03]  /*9570*/  USHF.R.U32.HI UR37, URZ, 0x2, UR8 ;  /* 0x000000023f257899 */ /* 0x002fc60008011608 */
[----:B------:R-:W-:Y:S01]  /*9580*/  LEA.HI R3, R3, R0, RZ, 0x6 ;  /* 0x0000000003037211 */ /* 0x000fe200078f30ff */
[----:B------:R-:W-:Y:S01]  /*9590*/  ULOP3.LUT UR10, UR8, 0x3, URZ, 0xc0, !UPT ;  /* 0x00000003080a7892 */ /* 0x000fe2000f8ec03f */
[----:B------:R-:W-:Y:S01]  /*95a0*/  IMAD.MOV.U32 R0, RZ, RZ, 0x1 ;  /* 0x00000001ff007424 */ /* 0x000fe200078e00ff */
[----:B------:R-:W-:Y:S01]  /*95b0*/  USHF.L.U32 UR6, UR8, 0x6, URZ ;  /* 0x0000000608067899 */ /* 0x000fe2000800063f */
[--C-:B------:R-:W-:Y:S01]  /*95c0*/  SHF.R.S32.HI R8, RZ, 0x6, R3.reuse ;  /* 0x00000006ff087819 */ /* 0x100fe20000011403 */
[----:B------:R-:W-:Y:S02]  /*95d0*/  USHF.L.U32 UR7, UR8, 0xb, URZ ;  /* 0x0000000b08077899 */ /* 0x000fe4000800063f */
[----:B------:R-:W-:Y:S01]  /*95e0*/  ULOP3.LUT UR8, UR8, 0xfffffffc, URZ, 0xc0, !UPT ;  /* 0xfffffffc08087892 */ /* 0x000fe2000f8ec03f */
[----:B------:R-:W-:Y:S01]  /*95f0*/  PRMT R3, R0, 0x7610, R3 ;  /* 0x0000761000037816 */ /* 0x000fe20000000003 */
[----:B------:R-:W-:Y:S01]  /*9600*/  UISETP.GT.U32.AND UP0, UPT, UR10, 0xffff, UPT ;  /* 0x0000ffff0a00788c */ /* 0x000fe2000bf04070 */
[----:B------:R-:W-:Y:S01]  /*9610*/  VIADD R0, R8, 0x1 ;  /* 0x0000000108007836 */ /* 0x000fe20000000000 */
[----:B------:R-:W-:-:S02]  /*9620*/  ULOP3.LUT UR12, UR8, 0x1, URZ, 0xfc, !UPT ;  /* 0x00000001080c7892 */ /* 0x000fc4000f8efc3f */
[----:B------:R-:W-:Y:S02]  /*9630*/  ULOP3.LUT UR14, UR8, 0x2, URZ, 0xfc, !UPT ;  /* 0x00000002080e7892 */ /* 0x000fe4000f8efc3f */
[----:B------:R-:W-:Y:S02]  /*9640*/  USHF.L.U32 UR11, UR17, UR8, URZ ;  /* 0x00000008110b7299 */ /* 0x000fe4000800063f */
[----:B------:R-:W-:Y:S02]  /*9650*/  ULOP3.LUT UR15, UR8, 0x3, URZ, 0xfc, !UPT ;  /* 0x00000003080f7892 */ /* 0x000fe4000f8efc3f */
[----:B------:R-:W-:Y:S02]  /*9660*/  UIMAD.WIDE.U32 UR8, UR9, UR16, URZ ;  /* 0x00000010090872a5 */ /* 0x000fe4000f8e003f */
[----:B------:R-:W-:Y:S02]  /*9670*/  USHF.L.U32 UR12, UR17, UR12, URZ ;  /* 0x0000000c110c7299 */ /* 0x000fe4000800063f */
[----:B------:R-:W-:-:S02]  /*9680*/  USHF.L.U32 UR14, UR17, UR14, URZ ;  /* 0x0000000e110e7299 */ /* 0x000fc4000800063f */
[----:B------:R-:W-:Y:S01]  /*9690*/  USEL UR10, UR10, 0xffff, !UP0 ;  /* 0x0000ffff0a0a7887 */ /* 0x000fe2000c000000 */
[----:B------:R-:W-:Y:S01]  /*96a0*/  ULDC UR16, c[0x0][0x14] ;  /* 0x0000050000107ab9 */ /* 0x000fe20000000800 */
[----:B------:R-:W-:Y:S02]  /*96b0*/  USHF.L.U32 UR15, UR17, UR15, URZ ;  /* 0x0000000f110f7299 */ /* 0x000fe4000800063f */
[----:B------:R-:W-:Y:S02]  /*96c0*/  UIMAD.WIDE.U32 UR38, UR8, UR16, URZ ;  /* 0x00000010082672a5 */ /* 0x000fe4000f8e003f */
[----:B------:R-:W-:Y:S02]  /*96d0*/  UIMAD UR21, UR9, UR16, URZ ;  /* 0x00000010091572a4 */ /* 0x000fe4000f8e023f */
[----:B------:R-:W-:Y:S02]  /*96e0*/  ULOP3.LUT UR11, UR14, UR11, UR12, 0xfe, !UPT ;  /* 0x0000000b0e0b7292 */ /* 0x000fe4000f8efe0c */
[----:B------:R-:W-:-:S02]  /*96f0*/  ULOP3.LUT UR10, UR10, 0xffff, URZ, 0xc0, !UPT ;  /* 0x0000ffff0a0a7892 */ /* 0x000fc4000f8ec03f */
[----:B------:R-:W-:Y:S02]  /*9700*/  ULOP3.LUT UR6, UR6, 0xc0, URZ, 0xc0, !UPT ;  /* 0x000000c006067892 */ /* 0x000fe4000f8ec03f */
[----:B------:R-:W-:Y:S02]  /*9710*/  ULOP3.LUT UR7, UR7, 0x1800, URZ, 0xc0, !UPT ;  /* 0x0000180007077892 */ /* 0x000fe4000f8ec03f */
[----:B------:R-:W-:Y:S02]  /*9720*/  UIADD3 UR21, UR39, UR21, URZ ;  /* 0x0000001527157290 */ /* 0x000fe4000fffe03f */
[----:B------:R-:W-:Y:S02]  /*9730*/  ULOP3.LUT UR29, UR11, UR15, URZ, 0xfc, !UPT ;  /* 0x0000000f0b1d7292 */ /* 0x000fe4000f8efc3f */
[----:B------:R-:W-:-:S12]  /*9740*/  USHF.L.U32 UR30, UR30, UR10, URZ ;  /* 0x0000000a1e1e7299 */ /* 0x000fd8000800063f */
.L_x_305:
[----:B------:R-:W-:-:S03]  /*9750*/  UMOV UR8, 0xffffffff ;  /* 0xffffffff00087882 */ /* 0x000fc60000000000 */
[----:B------:R-:W-:Y:S05]  /*9760*/  BRA.DIV UR8, `(.L_x_295) ;  /* 0x0000000e08987947 */ /* 0x000fea000b800000 */
[----:B------:R-:W-:-:S13]  /*9770*/  ELECT P6, URZ, PT ;  /* 0x00000000003f782f */ /* 0x000fda00038c0000 */
.L_x_314:
[----:B------:R-:W0:Y:S01]  /*9780*/  LDC R4, c[0x0][0x28c] ;  /* 0x0000a300ff047b82 */ /* 0x000e220000000800 */
[----:B------:R-:W-:Y:S01]  /*9790*/  BSSY B1, `(.L_x_296) ;  /* 0x0000048000017945 */ /* 0x000fe20003800000 */
[----:B0-----:R-:W-:-:S13]  /*97a0*/  ISETP.LT.OR P6, PT, R4, 0x1, !P6 ;  /* 0x000000010400780c */ /* 0x001fda00077c1670 */
[----:B------:R-:W-:Y:S05]  /*97b0*/  @P6 BRA `(.L_x_297) ;  /* 0x0000000400146947 */ /* 0x000fea0003800000 */
[----:B------:R-:W-:Y:S01]  /*97c0*/  LEA R12, R12, UR37, 0x2 ;  /* 0x000000250c0c7c11 */ /* 0x000fe2000f8e10ff */
[----:B------:R-:W-:Y:S01]  /*97d0*/  IMAD.MOV.U32 R22, RZ, RZ, RZ ;  /* 0x000000ffff167224 */ /* 0x000fe200078e00ff */
[----:B------:R-:W-:Y:S01]  /*97e0*/  LEA R15, R6, UR6, 0x8 ;  /* 0x00000006060f7c11 */ /* 0x000fe2000f8e40ff */
[----:B------:R-:W-:Y:S02]  /*97f0*/  IMAD.MOV.U32 R4, RZ, RZ, R0 ;  /* 0x000000ffff047224 */ /* 0x000fe400078e0000 */
[----:B------:R-:W-:Y:S02]  /*9800*/  IMAD.MOV.U32 R5, RZ, RZ, R10 ;  /* 0x000000ffff057224 */ /* 0x000fe400078e000a */
[----:B------:R-:W-:Y:S02]  /*9810*/  IMAD.MOV.U32 R6, RZ, RZ, R9 ;  /* 0x000000ffff067224 */ /* 0x000fe400078e0009 */
[----:B------:R-:W-:-:S07]  /*9820*/  IMAD.SHL.U32 R14, R12, 0x20, RZ ;  /* 0x000000200c0e7824 */ /* 0x000fce00078e00ff */
.L_x_300:
[----:B------:R-:W0:Y:S01]  /*9830*/  S2R R12, SR_CgaCtaId ;  /* 0x00000000000c7919 */ /* 0x000e220000008800 */
[----:B------:R-:W-:Y:S02]  /*9840*/  MOV R7, 0x400 ;  /* 0x0000040000077802 */ /* 0x000fe40000000f00 */
[----:B------:R-:W-:Y:S02]  /*9850*/  LOP3.LUT P1, RZ, R18, 0x7f, RZ, 0xc0, !PT ;  /* 0x0000007f12ff7812 */ /* 0x000fe4000782c0ff */
[----:B0-----:R-:W-:Y:S02]  /*9860*/  LEA R21, R12, R7, 0x18 ;  /* 0x000000070c157211 */ /* 0x001fe400078ec0ff */
[----:B------:R-:W-:-:S09]  /*9870*/  SHF.L.U32 R7, R5, 0x1f, RZ ;  /* 0x0000001f05077819 */ /* 0x000fd200000006ff */
[----:B------:R-:W0:Y:S01]  /*9880*/  @!P1 LDC R12, c[0x0][0x500] ;  /* 0x00014000ff0c9b82 */ /* 0x000e220000000800 */
[----:B------:R-:W-:-:S04]  /*9890*/  IMAD R20, R6, 0x8, R21 ;  /* 0x0000000806147824 */ /* 0x000fc800078e0215 */
[----:B------:R-:W1:Y:S02]  /*98a0*/  SYNCS.PHASECHK.TRANS64.TRYWAIT P0, [R20+URZ+0x10], R7 ;  /* 0x00001007140075a7 */ /* 0x000e64000800017f */
[----:B-1----:R-:W-:Y:S05]  /*98b0*/  @!P0 BRA `(.L_x_298) ;  /* 0x0000000c00648947 */ /* 0x002fea0003800000 */
.L_x_315:
[----:B-1----:R-:W-:Y:S01]  /*98c0*/  PRMT R7, R11, 0x9910, RZ ;  /* 0x000099100b077816 */ /* 0x002fe200000000ff */
[----:B0-----:R0:W-:Y:S03]  /*98d0*/  @!P1 SYNCS.ARRIVE.TRANS64 RZ, [R20+URZ], R12 ;  /* 0x0000000c14ff99a7 */ /* 0x0011e6000800003f */
[----:B------:R-:W-:-:S13]  /*98e0*/  ISETP.NE.AND P0, PT, R7, 0x2, PT ;  /* 0x000000020700780c */ /* 0x000fda0003f05270 */
[----:B0-----:R-:W-:Y:S05]  /*98f0*/  @P0 BRA `(.L_x_299) ;  /* 0x0000000000040947 */ /* 0x001fea0003800000 */
[----:B------:R-:W-:Y:S01]  /*9900*/  BPT.TRAP 0x1 ;  /* 0x000000040000795c */ /* 0x000fe20000300000 */
.L_x_299:
[----:B------:R-:W-:Y:S01]  /*9910*/  LEA R7, R6, UR37, 0x3 ;  /* 0x0000002506077c11 */ /* 0x000fe2000f8e18ff */
[----:B------:R-:W-:Y:S01]  /*9920*/  VIADD R4, R4, 0xffffffff ;  /* 0xffffffff04047836 */ /* 0x000fe20000000000 */
[----:B------:R-:W-:Y:S01]  /*9930*/  LEA R12, R6, UR7, 0xe ;  /* 0x00000007060c7c11 */ /* 0x000fe2000f8e70ff */
[----:B------:R-:W-:Y:S01]  /*9940*/  UIADD3 UR14, UP0, UR40, 0xf0, URZ ;  /* 0x000000f0280e7890 */ /* 0x000fe2000ff1e03f */
[----:B------:R-:W-:Y:S01]  /*9950*/  R2UR UR34, R22 ;  /* 0x00000000162272ca */ /* 0x000fe200000e0000 */
[----:B------:R-:W-:Y:S01]  /*9960*/  IMAD.SHL.U32 R7, R7, 0x400, RZ ;  /* 0x0000040007077824 */ /* 0x000fe200078e00ff */
[----:B------:R-:W-:Y:S01]  /*9970*/  R2UR UR33, R20 ;  /* 0x00000000142172ca */ /* 0x000fe200000e0000 */
[--C-:B------:R-:W-:Y:S01]  /*9980*/  IMAD R12, R12, 0x4, R21.reuse ;  /* 0x000000040c0c7824 */ /* 0x100fe200078e0215 */
[----:B------:R-:W-:Y:S01]  /*9990*/  R2UR UR36, R13 ;  /* 0x000000000d2472ca */ /* 0x000fe200000e0000 */
[----:B------:R-:W-:Y:S01]  /*99a0*/  IMAD R7, R7, 0x4, R21 ;  /* 0x0000000407077824 */ /* 0x000fe200078e0215 */
[----:B------:R-:W-:Y:S01]  /*99b0*/  R2UR UR35, R14 ;  /* 0x000000000e2372ca */ /* 0x000fe200000e0000 */
[----:B------:R-:W-:Y:S01]  /*99c0*/  UIADD3 UR42, UP1, UR40, 0x1f0, URZ ;  /* 0x000001f0282a7890 */ /* 0x000fe2000ff3e03f */
[----:B------:R-:W-:Y:S01]  /*99d0*/  R2UR UR8, R12 ;  /* 0x000000000c0872ca */ /* 0x000fe200000e0000 */
[----:B------:R-:W-:Y:S01]  /*99e0*/  UIADD3.X UR15, URZ, UR41, URZ, UP0, !UPT ;  /* 0x000000293f0f7290 */ /* 0x000fe200087fe43f */
[----:B------:R-:W-:Y:S01]  /*99f0*/  R2UR UR24, R7 ;  /* 0x00000000071872ca */ /* 0x000fe200000e0000 */
[----:B------:R-:W-:Y:S01]  /*9a00*/  UPRMT UR31, URZ, 0x5410, UR30 ;  /* 0x000054103f1f7896 */ /* 0x000fe2000800001e */
[----:B------:R-:W-:Y:S01]  /*9a10*/  R2UR UR19, R15 ;  /* 0x000000000f1372ca */ /* 0x000fe200000e0000 */
[----:B------:R-:W-:Y:S01]  /*9a20*/  UIADD3 UR26, UR34, 0x20, URZ ;  /* 0x00000020221a7890 */ /* 0x000fe2000fffe03f */
[----:B------:R-:W-:Y:S01]  /*9a30*/  ISETP.GT.AND P1, PT, R4, 0x1, PT ;  /* 0x000000010400780c */ /* 0x000fe20003f24270 */
[----:B------:R-:W-:Y:S01]  /*9a40*/  UIADD3.X UR43, URZ, UR41, URZ, UP1, !UPT ;  /* 0x000000293f2b7290 */ /* 0x000fe20008ffe43f */
[----:B------:R-:W-:Y:S01]  /*9a50*/  VIADD R6, R6, 0x1 ;  /* 0x0000000106067836 */ /* 0x000fe20000000000 */
[----:B------:R-:W-:Y:S01]  /*9a60*/  UPRMT UR44, URZ, 0x5410, UR29 ;  /* 0x000054103f2c7896 */ /* 0x000fe2000800001d */
[----:B------:R-:W-:Y:S01]  /*9a70*/  VIADD R22, R22, 0x40 ;  /* 0x0000004016167836 */ /* 0x000fe20000000000 */
[----:B------:R-:W-:Y:S01]  /*9a80*/  UMOV UR22, 0x0 ;  /* 0x0000000000167882 */ /* 0x000fe20000000000 */
[----:B------:R-:W-:Y:S01]  /*9a90*/  UMOV UR23, 0x10000000 ;  /* 0x1000000000177882 */ /* 0x000fe20000000000 */
[----:B------:R-:W-:Y:S01]  /*9aa0*/  UIADD3 UR16, UR8, 0x10100, URZ ;  /* 0x0001010008107890 */ /* 0x000fe2000fffe03f */
[----:B------:R-:W-:Y:S01]  /*9ab0*/  ISETP.NE.AND P0, PT, R6, 0x2, PT ;  /* 0x000000020600780c */ /* 0x000fe20003f05270 */
[----:B------:R-:W-:-:S02]  /*9ac0*/  UIADD3 UR32, UR24, 0x100, URZ ;  /* 0x0000010018207890 */ /* 0x000fc4000fffe03f */
[----:B------:R-:W-:Y:S01]  /*9ad0*/  UIADD3 UR24, UR24, 0x4100, URZ ;  /* 0x0000410018187890 */ /* 0x000fe2000fffe03f */
[----:B------:R-:W-:Y:S01]  /*9ae0*/  SEL R12, RZ, 0x1, P0 ;  /* 0x00000001ff0c7807 */ /* 0x000fe20000000000 */
[----:B------:R-:W-:Y:S01]  /*9af0*/  UIADD3 UR8, UR8, 0x18100, URZ ;  /* 0x0001810008087890 */ /* 0x000fe2000fffe03f */
[----:B------:R-:W-:Y:S01]  /*9b00*/  SEL R6, R6, RZ, P0 ;  /* 0x000000ff06067207 */ /* 0x000fe20000000000 */
[----:B------:R-:W-:Y:S01]  /*9b10*/  UMOV UR25, UR33 ;  /* 0x0000002100197c82 */ /* 0x000fe20008000000 */
[----:B------:R-:W-:Y:S01]  /*9b20*/  UMOV UR28, UR36 ;  /* 0x00000024001c7c82 */ /* 0x000fe20008000000 */
[----:B------:R-:W-:Y:S01]  /*9b30*/  UMOV UR27, UR35 ;  /* 0x00000023001b7c82 */ /* 0x000fe20008000000 */
[----:B------:R-:W-:Y:S01]  /*9b40*/  UMOV UR17, UR33 ;  /* 0x0000002100117c82 */ /* 0x000fe20008000000 */
[----:B------:R-:W-:Y:S01]  /*9b50*/  UMOV UR18, UR34 ;  /* 0x0000002200127c82 */ /* 0x000fe20008000000 */
[----:B------:R-:W-:Y:S01]  /*9b60*/  UMOV UR20, UR36 ;  /* 0x0000002400147c82 */ /* 0x000fe20008000000 */
[----:B------:R0:W-:Y:S01]  /*9b70*/  UTMALDG.3D.MULTICAST [UR32], [UR14], UR31, desc[UR22] ;  /* 0x000016200e0073b4 */ /* 0x0001e2000801181f */
[----:B------:R-:W-:Y:S01]  /*9b80*/  UMOV UR9, UR33 ;  /* 0x0000002100097c82 */ /* 0x000fe20008000000 */
[----:B------:R-:W-:Y:S01]  /*9b90*/  UMOV UR11, UR19 ;  /* 0x00000013000b7c82 */ /* 0x000fe20008000000 */
[----:B------:R-:W-:Y:S01]  /*9ba0*/  UMOV UR12, UR36 ;  /* 0x00000024000c7c82 */ /* 0x000fe20008000000 */
[----:B------:R-:W-:Y:S01]  /*9bb0*/  UMOV UR10, UR26 ;  /* 0x0000001a000a7c82 */ /* 0x000fe20008000000 */
[----:B------:R-:W-:Y:S01]  /*9bc0*/  LOP3.LUT R5, R5, R12, RZ, 0x3c, !PT ;  /* 0x0000000c05057212 */ /* 0x000fe200078e3cff */
[----:B------:R0:W-:Y:S01]  /*9bd0*/  UTMALDG.3D.MULTICAST [UR24], [UR14], UR31, desc[UR22] ;  /* 0x000016180e0073b4 */ /* 0x0001e2000801181f */
[----:B------:R0:W-:Y:S01]  /*9be0*/  UTMALDG.3D.MULTICAST [UR16], [UR42], UR44, desc[UR22] ;  /* 0x000016102a0073b4 */ /* 0x0001e2000801182c */
[----:B------:R0:W-:Y:S02]  /*9bf0*/  UTMALDG.3D.MULTICAST [UR8], [UR42], UR44, desc[UR22] ;  /* 0x000016082a0073b4 */ /* 0x0001e4000801182c */
[----:B0-----:R-:W-:Y:S05]  /*9c00*/  @P1 BRA `(.L_x_300) ;  /* 0xfffffffc00081947 */ /* 0x001fea000383ffff */
.L_x_297:
[----:B------:R-:W-:Y:S05]  /*9c10*/  BSYNC B1 ;  /* 0x0000000000017941 */ /* 0x000fea0003800000 */
.L_x_296:
[----:B------:R-:W-:Y:S01]  /*9c20*/  LOP3.LUT P1, RZ, R3, 0xff, RZ, 0xc0, !PT ;  /* 0x000000ff03ff7812 */ /* 0x000fe2000782c0ff */
[----:B------:R-:W-:Y:S01]  /*9c30*/  IMAD.IADD R9, R8, 0x1, R9 ;  /* 0x0000000108097824 */ /* 0x000fe200078e0209 */
[----:B------:R-:W-:Y:S01]  /*9c40*/  IADD3 R16, P2, R16, UR38, RZ ;  /* 0x0000002610107c10 */ /* 0x000fe2000ff5e0ff */
[----:B------:R-:W-:Y:S01]  /*9c50*/  ULDC.64 UR8, c[0x0][0x650] ;  /* 0x0001940000087ab9 */ /* 0x000fe20000000a00 */
[----:B------:R-:W-:Y:S01]  /*9c60*/  BSSY B1, `(.L_x_301) ;  /* 0x000006b000017945 */ /* 0x000fe20003800000 */
[----:B------:R-:W-:Y:S01]  /*9c70*/  IMAD.MOV.U32 R12, RZ, RZ, -0x1 ;  /* 0xffffffffff0c7424 */ /* 0x000fe200078e00ff */
[----:B------:R-:W-:Y:S01]  /*9c80*/  SHF.R.U32.HI R3, RZ, 0x1, R9 ;  /* 0x00000001ff037819 */ /* 0x000fe20000011609 */
[----:B------:R-:W-:Y:S01]  /*9c90*/  IMAD.MOV.U32 R6, RZ, RZ, -0x1 ;  /* 0xffffffffff067424 */ /* 0x000fe200078e00ff */
[----:B------:R-:W-:Y:S01]  /*9ca0*/  ISETP.GT.U32.AND P0, PT, R9, 0x1, PT ;  /* 0x000000010900780c */ /* 0x000fe20003f04070 */
[----:B------:R-:W-:Y:S01]  /*9cb0*/  IMAD.MOV.U32 R13, RZ, RZ, -0x1 ;  /* 0xffffffffff0d7424 */ /* 0x000fe200078e00ff */
[----:B------:R-:W-:-:S02]  /*9cc0*/  LOP3.LUT R3, R3, 0x1, RZ, 0xc0, !PT ;  /* 0x0000000103037812 */ /* 0x000fc400078ec0ff */
[----:B------:R-:W-:Y:S01]  /*9cd0*/  ISETP.LT.U32.AND P0, PT, R8, 0x2, P0 ;  /* 0x000000020800780c */ /* 0x000fe20000701070 */
[----:B------:R-:W0:Y:S01]  /*9ce0*/  @P1 S2R R5, SR_CgaCtaId ;  /* 0x0000000000051919 */ /* 0x000e220000008800 */
[----:B------:R-:W-:Y:S02]  /*9cf0*/  @P1 MOV R4, 0x400 ;  /* 0x0000040000041802 */ /* 0x000fe40000000f00 */
[----:B------:R-:W-:Y:S02]  /*9d00*/  IADD3.X R17, R17, UR21, RZ, P2, !PT ;  /* 0x0000001511117c10 */ /* 0x000fe400097fe4ff */
[----:B------:R-:W-:Y:S02]  /*9d10*/  ISETP.GE.U32.AND P2, PT, R16, UR8, PT ;  /* 0x0000000810007c0c */ /* 0x000fe4000bf46070 */
[----:B------:R-:W-:Y:S02]  /*9d20*/  LOP3.LUT R9, R9, 0x1, RZ, 0xc0, !PT ;  /* 0x0000000109097812 */ /* 0x000fe400078ec0ff */
[----:B0-----:R-:W-:-:S04]  /*9d30*/  @P1 LEA R4, R5, R4, 0x18 ;  /* 0x0000000405041211 */ /* 0x001fc800078ec0ff */
[----:B------:R0:W-:Y:S01]  /*9d40*/  @P1 SYNCS.ARRIVE.TRANS64.A1T0 RZ, [R4+URZ+0x38], RZ ;  /* 0x000038ff04ff19a7 */ /* 0x0001e2000810003f */
[----:B------:R-:W-:Y:S02]  /*9d50*/  ISETP.NE.U32.AND P1, PT, R3, 0x1, PT ;  /* 0x000000010300780c */ /* 0x000fe40003f25070 */
[----:B------:R-:W-:Y:S02]  /*9d60*/  SEL R3, RZ, 0x1, !P0 ;  /* 0x00000001ff037807 */ /* 0x000fe40004000000 */
[----:B------:R-:W-:Y:S02]  /*9d70*/  ISETP.GE.U32.AND.EX P0, PT, R17, UR9, PT, P2 ;  /* 0x0000000911007c0c */ /* 0x000fe4000bf06120 */
[----:B------:R-:W-:-:S04]  /*9d80*/  ISETP.GT.U32.AND P1, PT, R8, 0x1, !P1 ;  /* 0x000000010800780c */ /* 0x000fc80004f24070 */
[----:B0-----:R-:W-:-:S04]  /*9d90*/  SEL R4, RZ, 0x1, !P1 ;  /* 0x00000001ff047807 */ /* 0x001fc80004800000 */
[--C-:B------:R-:W-:Y:S02]  /*9da0*/  LOP3.LUT R10, R4, R10, R3.reuse, 0x96, !PT ;  /* 0x0000000a040a7212 */ /* 0x100fe400078e9603 */
[----:B------:R-:W-:Y:S02]  /*9db0*/  PRMT R4, RZ, 0x7610, R4 ;  /* 0x00007610ff047816 */ /* 0x000fe40000000004 */
[----:B------:R-:W-:Y:S01]  /*9dc0*/  PRMT R3, RZ, 0x7610, R3 ;  /* 0x00007610ff037816 */ /* 0x000fe20000000003 */
[----:B------:R-:W-:Y:S06]  /*9dd0*/  @P0 BRA `(.L_x_302) ;  /* 0x00000004004c0947 */ /* 0x000fec0003800000 */
[----:B------:R-:W0:Y:S01]  /*9de0*/  S2R R14, SR_CTAID.X ;  /* 0x00000000000e7919 */ /* 0x000e220000002500 */
[----:B------:R-:W-:Y:S01]  /*9df0*/  ULDC.64 UR8, c[0x0][0x628] ;  /* 0x00018a0000087ab9 */ /* 0x000fe20000000a00 */
[----:B------:R-:W1:Y:S01]  /*9e00*/  LDC R15, c[0x0][0x144] ;  /* 0x00005100ff0f7b82 */ /* 0x000e620000000800 */
[----:B------:R-:W-:Y:S01]  /*9e10*/  ISETP.NE.U32.AND P0, PT, RZ, UR8, PT ;  /* 0x00000008ff007c0c */ /* 0x000fe2000bf05070 */
[----:B------:R-:W2:Y:S01]  /*9e20*/  S2R R12, SR_CTAID.Y ;  /* 0x00000000000c7919 */ /* 0x000ea20000002600 */
[----:B------:R-:W-:Y:S01]  /*9e30*/  ULDC UR10, c[0x0][0x150] ;  /* 0x00005400000a7ab9 */ /* 0x000fe20000000800 */
[----:B------:R-:W-:Y:S01]  /*9e40*/  ULDC UR11, c[0x0][0x630] ;  /* 0x00018c00000b7ab9 */ /* 0x000fe20000000800 */
[----:B------:R-:W-:Y:S01]  /*9e50*/  ISETP.NE.AND.EX P0, PT, RZ, UR9, PT, P0 ;  /* 0x00000009ff007c0c */ /* 0x000fe2000bf05300 */
[----:B------:R-:W-:Y:S01]  /*9e60*/  IMAD.MOV.U32 R4, RZ, RZ, R16 ;  /* 0x000000ffff047224 */ /* 0x000fe200078e0010 */
[----:B0-----:R-:W-:-:S05]  /*9e70*/  I2FP.F32.U32 R5, R14 ;  /* 0x0000000e00057245 */ /* 0x001fca0000201000 */
[----:B------:R-:W-:Y:S01]  /*9e80*/  FMUL R20, R5, UR10 ;  /* 0x0000000a05147c20 */ /* 0x000fe20008400000 */
[----:B------:R-:W-:-:S05]  /*9e90*/  IMAD.MOV.U32 R5, RZ, RZ, R17 ;  /* 0x000000ffff057224 */ /* 0x000fca00078e0011 */
[----:B--2---:R-:W-:Y:S05]  /*9ea0*/  @!P0 BRA `(.L_x_303) ;  /* 0x0000000000288947 */ /* 0x004fea0003800000 */
[----:B------:R-:W-:Y:S02]  /*9eb0*/  ULDC UR10, c[0x0][0x634] ;  /* 0x00018d00000a7ab9 */ /* 0x000fe40000000800 */
[----:B------:R-:W-:-:S05]  /*9ec0*/  IADD3 R5, P0, R16, UR10, RZ ;  /* 0x0000000a10057c10 */ /* 0x000fca000ff1e0ff */
[----:B------:R-:W-:-:S04]  /*9ed0*/  IMAD.X R13, RZ, RZ, R17, P0 ;  /* 0x000000ffff0d7224 */ /* 0x000fc800000e0611 */
[----:B------:R-:W-:-:S04]  /*9ee0*/  IMAD.WIDE.U32 R6, R13, UR8, RZ ;  /* 0x000000080d067c25 */ /* 0x000fc8000f8e00ff */
[----:B------:R-:W-:-:S04]  /*9ef0*/  IMAD.WIDE.U32 R6, P0, R5, UR9, R6 ;  /* 0x0000000905067c25 */ /* 0x000fc8000f800006 */
[----:B------:R-:W-:-:S04]  /*9f00*/  IMAD.WIDE.U32 R4, R5, UR8, RZ ;  /* 0x0000000805047c25 */ /* 0x000fc8000f8e00ff */
[----:B------:R-:W-:Y:S01]  /*9f10*/  IMAD.MOV.U32 R4, RZ, RZ, R7 ;  /* 0x000000ffff047224 */ /* 0x000fe200078e0007 */
[----:B------:R-:W-:Y:S01]  /*9f20*/  IADD3 RZ, P1, R5, R6, RZ ;  /* 0x0000000605ff7210 */ /* 0x000fe20007f3e0ff */
[----:B------:R-:W-:-:S04]  /*9f30*/  IMAD.X R5, RZ, RZ, RZ, P0 ;  /* 0x000000ffff057224 */ /* 0x000fc800000e06ff */
[----:B------:R-:W-:-:S08]  /*9f40*/  IMAD.WIDE.U32.X R4, R13, UR9, R4, P1 ;  /* 0x000000090d047c25 */ /* 0x000fd000088e0404 */
.L_x_303:
[--C-:B------:R-:W-:Y:S01]  /*9f50*/  SHF.R.U64 R13, R4, UR11, R5.reuse ;  /* 0x0000000b040d7c19 */ /* 0x100fe20008001205 */
[----:B------:R-:W0:Y:S01]  /*9f60*/  F2I.U32.TRUNC.NTZ R20, R20 ;  /* 0x0000001400147305 */ /* 0x000e22000020f000 */
[----:B------:R-:W-:Y:S01]  /*9f70*/  SHF.R.U32.HI R4, RZ, UR11, R5 ;  /* 0x0000000bff047c19 */ /* 0x000fe20008011605 */
[----:B------:R-:W-:Y:S01]  /*9f80*/  ULDC.64 UR8, c[0x0][0x620] ;  /* 0x0001880000087ab9 */ /* 0x000fe20000000a00 */
[----:B------:R-:W-:Y:S01]  /*9f90*/  IADD3 R7, P0, RZ, -R13, RZ ;  /* 0x8000000dff077210 */ /* 0x000fe20007f1e0ff */
[----:B------:R-:W-:Y:S01]  /*9fa0*/  ULDC.64 UR10, c[0x0][0x640] ;  /* 0x00019000000a7ab9 */ /* 0x000fe20000000a00 */
[----:B------:R-:W2:Y:S03]  /*9fb0*/  LDC R21, c[0x0][0x148] ;  /* 0x00005200ff157b82 */ /* 0x000ea60000000800 */
[----:B------:R-:W-:Y:S01]  /*9fc0*/  IMAD.X R4, RZ, RZ, ~R4, P0 ;  /* 0x000000ffff047224 */ /* 0x000fe200000e0e04 */
[----:B------:R-:W-:-:S03]  /*9fd0*/  ISETP.NE.U32.AND P0, PT, RZ, UR10, PT ;  /* 0x0000000aff007c0c */ /* 0x000fc6000bf05070 */
[----:B------:R-:W-:Y:S01]  /*9fe0*/  IMAD R6, R4, UR8, RZ ;  /* 0x0000000804067c24 */ /* 0x000fe2000f8e02ff */
[----:B------:R-:W-:Y:S01]  /*9ff0*/  ISETP.NE.AND.EX P0, PT, RZ, UR11, PT, P0 ;  /* 0x0000000bff007c0c */ /* 0x000fe2000bf05300 */
[----:B------:R-:W-:Y:S01]  /*a000*/  IMAD.WIDE.U32 R4, R7, UR8, R16 ;  /* 0x0000000807047c25 */ /* 0x000fe2000f8e0010 */
[----:B------:R-:W-:-:S03]  /*a010*/  ULDC UR8, c[0x0][0x618] ;  /* 0x0001860000087ab9 */ /* 0x000fc60000000800 */
[----:B------:R-:W-:Y:S01]  /*a020*/  IMAD R7, R7, UR9, R6 ;  /* 0x0000000907077c24 */ /* 0x000fe2000f8e0206 */
[----:B------:R-:W-:Y:S01]  /*a030*/  ULDC UR9, c[0x0][0x154] ;  /* 0x0000550000097ab9 */ /* 0x000fe20000000800 */
[----:B0-----:R-:W-:Y:S02]  /*a040*/  IMAD.MOV R6, RZ, RZ, -R20 ;  /* 0x000000ffff067224 */ /* 0x001fe400078e0a14 */
[----:B------:R-:W-:Y:S02]  /*a050*/  IMAD.IADD R5, R5, 0x1, R7 ;  /* 0x0000000105057824 */ /* 0x000fe400078e0207 */
[----:B-1----:R-:W-:Y:S01]  /*a060*/  IMAD R14, R15, R6, R14 ;  /* 0x000000060f0e7224 */ /* 0x002fe200078e020e */
[----:B------:R-:W-:Y:S02]  /*a070*/  I2FP.F32.U32 R6, R12 ;  /* 0x0000000c00067245 */ /* 0x000fe40000201000 */
[--C-:B------:R-:W-:Y:S02]  /*a080*/  SHF.R.U64 R15, R4, UR8, R5.reuse ;  /* 0x00000008040f7c19 */ /* 0x100fe40008001205 */
[----:B------:R-:W-:Y:S01]  /*a090*/  SHF.R.U32.HI R4, RZ, UR8, R5 ;  /* 0x00000008ff047c19 */ /* 0x000fe20008011605 */
[----:B------:R-:W-:Y:S01]  /*a0a0*/  FMUL R6, R6, UR9 ;  /* 0x0000000906067c20 */ /* 0x000fe20008400000 */
[----:B------:R-:W-:-:S02]  /*a0b0*/  ULDC UR8, c[0x0][0x608] ;  /* 0x0001820000087ab9 */ /* 0x000fc40000000800 */
[--C-:B------:R-:W-:Y:S01]  /*a0c0*/  SHF.R.U64 R22, R15, UR8, R4.reuse ;  /* 0x000000080f167c19 */ /* 0x100fe20008001204 */
[----:B------:R0:W1:Y:S01]  /*a0d0*/  F2I.U32.TRUNC.NTZ R24, R6 ;  /* 0x0000000600187305 */ /* 0x000062000020f000 */
[----:B------:R-:W-:Y:S01]  /*a0e0*/  SHF.R.U32.HI R5, RZ, UR8, R4 ;  /* 0x00000008ff057c19 */ /* 0x000fe20008011604 */
[----:B------:R-:W-:-:S03]  /*a0f0*/  ULDC UR8, c[0x0][0x658] ;  /* 0x0001960000087ab9 */ /* 0x000fc60000000800 */
[--C-:B------:R-:W-:Y:S02]  /*a100*/  SHF.R.U64 R20, R22, UR8, R5.reuse ;  /* 0x0000000816147c19 */ /* 0x100fe40008001205 */
[----:B------:R-:W-:-:S03]  /*a110*/  SHF.R.U32.HI R23, RZ, UR8, R5 ;  /* 0x00000008ff177c19 */ /* 0x000fc60008011605 */
[----:B------:R-:W-:Y:S02]  /*a120*/  IMAD.MOV.U32 R4, RZ, RZ, R20 ;  /* 0x000000ffff047224 */ /* 0x000fe400078e0014 */
[----:B------:R-:W-:Y:S01]  /*a130*/  IMAD.MOV.U32 R5, RZ, RZ, R23 ;  /* 0x000000ffff057224 */ /* 0x000fe200078e0017 */
[----:B0-----:R-:W-:Y:S06]  /*a140*/  @!P0 BRA `(.L_x_304) ;  /* 0x0000000000288947 */ /* 0x001fec0003800000 */
        /* <DEDUP_REMOVED lines=10> */
.L_x_304:
[----:B------:R-:W-:Y:S01]  /*a1f0*/  ISETP.NE.AND P0, PT, R2, 0x1, PT ;  /* 0x000000010200780c */ /* 0x000fe20003f05270 */
[----:B------:R-:W-:Y:S01]  /*a200*/  ULDC UR8, c[0x0][0x648] ;  /* 0x0001920000087ab9 */ /* 0x000fe20000000800 */
[----:B------:R-:W-:Y:S01]  /*a210*/  LOP3.LUT R22, R22, UR13, RZ, 0xc0, !PT ;  /* 0x0000000d16167c12 */ /* 0x000fe2000f8ec0ff */
[----:B-1----:R-:W-:Y:S01]  /*a220*/  IMAD.MOV R24, RZ, RZ, -R24 ;  /* 0x000000ffff187224 */ /* 0x002fe200078e0a18 */
[----:B------:R-:W-:Y:S01]  /*a230*/  SHF.R.U64 R5, R4, UR8, R5 ;  /* 0x0000000804057c19 */ /* 0x000fe20008001205 */
[----:B------:R-:W-:Y:S01]  /*a240*/  ULDC UR8, c[0x0][0x638] ;  /* 0x00018e0000087ab9 */ /* 0x000fe20000000800 */
[----:B------:R-:W-:Y:S01]  /*a250*/  LOP3.LUT R15, R15, UR5, RZ, 0xc0, !PT ;  /* 0x000000050f0f7c12 */ /* 0x000fe2000f8ec0ff */
[----:B------:R-:W-:Y:S01]  /*a260*/  ULDC UR9, c[0x0][0x610] ;  /* 0x0001840000097ab9 */ /* 0x000fe20000000800 */
[----:B------:R-:W-:Y:S02]  /*a270*/  IMAD.MOV.U32 R4, RZ, RZ, 0x1 ;  /* 0x00000001ff047424 */ /* 0x000fe400078e00ff */
[----:B------:R-:W-:-:S02]  /*a280*/  IMAD.MOV R7, RZ, RZ, -R5 ;  /* 0x000000ffff077224 */ /* 0x000fc400078e0a05 */
[----:B------:R-:W-:Y:S02]  /*a290*/  IMAD R5, R5, UR4, R22 ;  /* 0x0000000405057c24 */ /* 0x000fe4000f8e0216 */
[----:B--2---:R-:W-:Y:S02]  /*a2a0*/  @P0 IMAD R14, R21, R24, R12 ;  /* 0x00000018150e0224 */ /* 0x004fe400078e020c */
[----:B------:R-:W-:Y:S01]  /*a2b0*/  IMAD R20, R7, UR8, R20 ;  /* 0x0000000807147c24 */ /* 0x000fe2000f8e0214 */
[----:B------:R-:W-:Y:S01]  /*a2c0*/  ULDC UR8, c[0x0][0x600] ;  /* 0x0001800000087ab9 */ /* 0x000fe20000000800 */
[----:B------:R-:W-:Y:S02]  /*a2d0*/  IMAD R14, R5, UR9, R14 ;  /* 0x00000009050e7c24 */ /* 0x000fe4000f8e020e */
[----:B------:R-:W-:-:S05]  /*a2e0*/  IMAD R5, R20, UR8, R15 ;  /* 0x0000000814057c24 */ /* 0x000fca000f8e020f */
[----:B------:R-:W-:Y:S02]  /*a2f0*/  SEL R6, R5, R14, !P0 ;  /* 0x0000000e05067207 */ /* 0x000fe40004000000 */
[----:B------:R-:W-:-:S07]  /*a300*/  SEL R12, R14, R5, !P0 ;  /* 0x000000050e0c7207 */ /* 0x000fce0004000000 */
.L_x_302:
[----:B------:R-:W-:Y:S05]  /*a310*/  BSYNC B1 ;  /* 0x0000000000017941 */ /* 0x000fea0003800000 */
.L_x_301:
[----:B------:R-:W-:-:S13]  /*a320*/  LOP3.LUT P0, RZ, R4, 0xff, RZ, 0xc0, !PT ;  /* 0x000000ff04ff7812 */ /* 0x000fda000780c0ff */
[----:B------:R-:W-:Y:S05]  /*a330*/  @P0 BRA `(.L_x_305) ;  /* 0xfffffff400040947 */ /* 0x000fea000383ffff */
[----:B------:R-:W-:Y:S05]  /*a340*/  BSYNC B0 ;  /* 0x0000000000007941 */ /* 0x000fea0003800000 */
.L_x_294:
[----:B------:R-:W-:-:S03]  /*a350*/  UMOV UR8, 0xffffffff ;  /* 0xffffffff00087882 */ /* 0x000fc60000000000 */
[----:B------:R-:W-:Y:S05]  /*a360*/  BRA.DIV UR8, `(.L_x_306) ;  /* 0x0000000208cc7947 */ /* 0x000fea000b800000 */
[----:B------:R-:W-:-:S13]  /*a370*/  ELECT P6, URZ, PT ;  /* 0x00000000003f782f */ /* 0x000fda00038c0000 */
.L_x_318:
[----:B------:R-:W-:Y:S04]  /*a380*/  BSSY B0, `(.L_x_307) ;  /* 0x0000019000007945 */ /* 0x000fe80003800000 */
[----:B------:R-:W-:Y:S05]  /*a390*/  @!P6 BRA `(.L_x_308) ;  /* 0x00000000005ce947 */ /* 0x000fea0003800000 */
[----:B------:R-:W-:-:S04]  /*a3a0*/  LOP3.LUT R19, R19, 0x2, RZ, 0xfc, !PT ;  /* 0x0000000213137812 */ /* 0x000fc800078efcff */
[----:B------:R-:W-:-:S13]  /*a3b0*/  ISETP.NE.AND P0, PT, R19, 0x3, PT ;  /* 0x000000031300780c */ /* 0x000fda0003f05270 */
[----:B------:R-:W-:Y:S05]  /*a3c0*/  @!P0 BRA `(.L_x_309) ;  /* 0x0000000000048947 */ /* 0x000fea0003800000 */
[----:B------:R-:W-:Y:S01]  /*a3d0*/  BPT.TRAP 0x1 ;  /* 0x000000040000795c */ /* 0x000fe20000300000 */
.L_x_309:
[----:B------:R-:W0:Y:S01]  /*a3e0*/  S2R R3, SR_CgaCtaId ;  /* 0x0000000000037919 */ /* 0x000e220000008800 */
[----:B------:R-:W-:Y:S02]  /*a3f0*/  MOV R0, 0x400 ;  /* 0x0000040000007802 */ /* 0x000fe40000000f00 */
[----:B------:R-:W-:Y:S02]  /*a400*/  SHF.L.U32 R2, R10, 0x1f, RZ ;  /* 0x0000001f0a027819 */ /* 0x000fe400000006ff */
[----:B0-----:R-:W-:-:S05]  /*a410*/  LEA R0, R3, R0, 0x18 ;  /* 0x0000000003007211 */ /* 0x001fca00078ec0ff */
[----:B------:R-:W-:-:S04]  /*a420*/  VIADD R0, R0, 0x10 ;  /* 0x0000001000007836 */ /* 0x000fc80000000000 */
[C---:B------:R-:W-:Y:S02]  /*a430*/  IMAD R5, R9.reuse, 0x8, R0 ;  /* 0x0000000809057824 */ /* 0x040fe400078e0200 */
[----:B------:R-:W-:Y:S02]  /*a440*/  VIADD R9, R9, 0x1 ;  /* 0x0000000109097836 */ /* 0x000fe40000000000 */
[----:B------:R-:W0:Y:S03]  /*a450*/  SYNCS.PHASECHK.TRANS64.TRYWAIT P0, [R5+URZ], R2 ;  /* 0x00000002050075a7 */ /* 0x000e26000800017f */
[----:B------:R-:W-:-:S04]  /*a460*/  ISETP.NE.AND P1, PT, R9, 0x2, PT ;  /* 0x000000020900780c */ /* 0x000fc80003f25270 */
[----:B------:R-:W-:Y:S02]  /*a470*/  SEL R3, RZ, 0x1, P1 ;  /* 0x00000001ff037807 */ /* 0x000fe40000800000 */
[----:B------:R-:W-:Y:S02]  /*a480*/  SEL R9, R9, RZ, P1 ;  /* 0x000000ff09097207 */ /* 0x000fe40000800000 */
[----:B------:R-:W-:Y:S01]  /*a490*/  LOP3.LUT R3, R10, R3, RZ, 0x3c, !PT ;  /* 0x000000030a037212 */ /* 0x000fe200078e3cff */
[----:B0-----:R-:W-:Y:S06]  /*a4a0*/  @!P0 BRA `(.L_x_310) ;  /* 0x00000000009c8947 */ /* 0x001fec0003800000 */
.L_x_319:
[----:B------:R-:W-:Y:S01]  /*a4b0*/  IMAD R9, R9, 0x8, R0 ;  /* 0x0000000809097824 */ /* 0x000fe200078e0200 */
[----:B------:R-:W-:-:S07]  /*a4c0*/  SHF.L.U32 R0, R3, 0x1f, RZ ;  /* 0x0000001f03007819 */ /* 0x000fce00000006ff */
.L_x_311:
[----:B-1----:R1:W2:Y:S02]  /*a4d0*/  SYNCS.PHASECHK.TRANS64.TRYWAIT P0, [R9+URZ], R0 ;  /* 0x00000000090075a7 */ /* 0x0022a4000800017f */
[----:B--2---:R-:W-:Y:S05]  /*a4e0*/  @!P0 NANOSLEEP.SYNCS 0x989680 ;  /* 0x009896800000895d */ /* 0x004fea0003900000 */
[----:B------:R-:W2:Y:S02]  /*a4f0*/  @!P0 SYNCS.PHASECHK.TRANS64 P0, [R9+URZ], R0 ;  /* 0x00000000090085a7 */ /* 0x000ea4000800007f */
[----:B--2---:R-:W-:Y:S05]  /*a500*/  @!P0 BRA `(.L_x_311) ;  /* 0xfffffffc00f08947 */ /* 0x004fea000383ffff */
.L_x_308:
[----:B------:R-:W-:Y:S05]  /*a510*/  BSYNC B0 ;  /* 0x0000000000007941 */ /* 0x000fea0003800000 */
.L_x_307:
[----:B------:R-:W-:Y:S05]  /*a520*/  EXIT ;  /* 0x000000000000794d */ /* 0x000fea0003800000 */
.L_x_21:
[----:B---3--:R3:W4:Y:S02]  /*a530*/  SYNCS.PHASECHK.TRANS64.TRYWAIT P1, [R3+URZ], R0 ;  /* 0x00000000030075a7 */ /* 0x008724000802017f */
[----:B----4-:R-:W-:Y:S05]  /*a540*/  @!P1 NANOSLEEP.SYNCS 0x989680 ;  /* 0x009896800000995d */ /* 0x010fea0003900000 */
[----:B------:R-:W4:Y:S02]  /*a550*/  @!P1 SYNCS.PHASECHK.TRANS64 P1, [R3+URZ], R0 ;  /* 0x00000000030095a7 */ /* 0x000f24000802007f */
[----:B----4-:R-:W-:Y:S05]  /*a560*/  @!P1 BRA `(.L_x_21) ;  /* 0xfffffffc00f09947 */ /* 0x010fea000383ffff */
[----:B------:R-:W-:Y:S05]  /*a570*/  BRA `(.L_x_20) ;  /* 0xffffff6c00e07947 */ /* 0x000fea000383ffff */
.L_x_26:
[----:B-1----:R1:W2:Y:S02]  /*a580*/  SYNCS.PHASECHK.TRANS64.TRYWAIT P1, [R5+URZ], R4 ;  /* 0x00000004050075a7 */ /* 0x0022a4000802017f */
[----:B--2---:R-:W-:Y:S05]  /*a590*/  @!P1 NANOSLEEP.SYNCS 0x989680 ;  /* 0x009896800000995d */ /* 0x004fea0003900000 */
[----:B------:R-:W2:Y:S02]  /*a5a0*/  @!P1 SYNCS.PHASECHK.TRANS64 P1, [R5+URZ], R4 ;  /* 0x00000004050095a7 */ /* 0x000ea4000802007f */
[----:B--2---:R-:W-:Y:S05]  /*a5b0*/  @!P1 BRA `(.L_x_26) ;  /* 0xfffffffc00f09947 */ /* 0x004fea000383ffff */
[----:B------:R-:W-:Y:S05]  /*a5c0*/  BRA `(.L_x_25) ;  /* 0xffffff74005c7947 */ /* 0x000fea000383ffff */
.L_x_295:
[----:B------:R-:W-:Y:S01]  /*a5d0*/  BSSY B1, `(.L_x_312) ;  /* 0x0000006000017945 */ /* 0x000fe20003800000 */
[----:B------:R-:W-:-:S07]  /*a5e0*/  IMAD.MOV.U32 R15, RZ, RZ, -0x1 ;  /* 0xffffffffff0f7424 */ /* 0x000fce00078e00ff */
[----:B------:R-:W-:Y:S05]  /*a5f0*/  WARPSYNC.COLLECTIVE R15, `(.L_x_313) ;  /* 0x000000000f0c7348 */ /* 0x000fea0003c00000 */
[----:B------:R-:W-:Y:S02]  /*a600*/  ELECT P6, UR62, PT ;  /* 0x00000000003e782f */ /* 0x000fe400038c0000 */
[----:B------:R-:W-:Y:S01]  /*a610*/  MOV R14, UR62 ;  /* 0x0000003e000e7c02 */ /* 0x000fe20008000f00 */
[----:B------:R-:W-:Y:S10]  /*a620*/  ENDCOLLECTIVE ;  /* 0x000000000000791b */ /* 0x000ff40003800000 */
.L_x_313:
[----:B------:R-:W-:Y:S05]  /*a630*/  BSYNC B1 ;  /* 0x0000000000017941 */ /* 0x000fea0003800000 */
.L_x_312:
[----:B------:R-:W-:Y:S05]  /*a640*/  BRA `(.L_x_314) ;  /* 0xfffffff0004c7947 */ /* 0x000fea000383ffff */
.L_x_298:
[----:B-1----:R1:W2:Y:S02]  /*a650*/  SYNCS.PHASECHK.TRANS64.TRYWAIT P0, [R20+URZ+0x10], R7 ;  /* 0x00001007140075a7 */ /* 0x0022a4000800017f */
[----:B--2---:R-:W-:Y:S05]  /*a660*/  @!P0 NANOSLEEP.SYNCS 0x989680 ;  /* 0x009896800000895d */ /* 0x004fea0003900000 */
[----:B------:R-:W2:Y:S02]  /*a670*/  @!P0 SYNCS.PHASECHK.TRANS64 P0, [R20+URZ+0x10], R7 ;  /* 0x00001007140085a7 */ /* 0x000ea4000800007f */
[----:B--2---:R-:W-:Y:S05]  /*a680*/  @!P0 BRA `(.L_x_298) ;  /* 0xfffffffc00f08947 */ /* 0x004fea000383ffff */
[----:B------:R-:W-:Y:S05]  /*a690*/  BRA `(.L_x_315) ;  /* 0xfffffff000887947 */ /* 0x000fea000383ffff */
.L_x_306:
[----:B------:R-:W-:Y:S01]  /*a6a0*/  BSSY B0, `(.L_x_316) ;  /* 0x0000006000007945 */ /* 0x000fe20003800000 */
[----:B------:R-:W-:-:S07]  /*a6b0*/  IMAD.MOV.U32 R15, RZ, RZ, -0x1 ;  /* 0xffffffffff0f7424 */ /* 0x000fce00078e00ff */
[----:B------:R-:W-:Y:S05]  /*a6c0*/  WARPSYNC.COLLECTIVE R15, `(.L_x_317) ;  /* 0x000000000f0c7348 */ /* 0x000fea0003c00000 */
[----:B------:R-:W-:Y:S02]  /*a6d0*/  ELECT P6, UR62, PT ;  /* 0x00000000003e782f */ /* 0x000fe400038c0000 */
[----:B------:R-:W-:Y:S01]  /*a6e0*/  MOV R14, UR62 ;  /* 0x0000003e000e7c02 */ /* 0x000fe20008000f00 */
[----:B------:R-:W-:Y:S10]  /*a6f0*/  ENDCOLLECTIVE ;  /* 0x000000000000791b */ /* 0x000ff40003800000 */
.L_x_317:
[----:B------:R-:W-:Y:S05]  /*a700*/  BSYNC B0 ;  /* 0x0000000000007941 */ /* 0x000fea0003800000 */
.L_x_316:
[----:B------:R-:W-:Y:S05]  /*a710*/  BRA `(.L_x_318) ;  /* 0xfffffffc00187947 */ /* 0x000fea000383ffff */
.L_x_310:
[----:B0-----:R0:W1:Y:S02]  /*a720*/  SYNCS.PHASECHK.TRANS64.TRYWAIT P0, [R5+URZ], R2 ;  /* 0x00000002050075a7 */ /* 0x001064000800017f */
[----:B-1----:R-:W-:Y:S05]  /*a730*/  @!P0 NANOSLEEP.SYNCS 0x989680 ;  /* 0x009896800000895d */ /* 0x002fea0003900000 */
[----:B------:R-:W1:Y:S02]  /*a740*/  @!P0 SYNCS.PHASECHK.TRANS64 P0, [R5+URZ], R2 ;  /* 0x00000002050085a7 */ /* 0x000e64000800007f */
[----:B-1----:R-:W-:Y:S05]  /*a750*/  @!P0 BRA `(.L_x_310) ;  /* 0xfffffffc00f08947 */ /* 0x002fea000383ffff */
[----:B------:R-:W-:Y:S05]  /*a760*/  BRA `(.L_x_319) ;  /* 0xfffffffc00507947 */ /* 0x000fea000383ffff */
.L_x_320:
[----:B------:R-:W-:-:S00]  /*a770*/  BRA `(.L_x_320) ;  /* 0xfffffffc00fc7947 */ /* 0x000fc0000383ffff */
[----:B------:R-:W-:-:S00]  /*a780*/  NOP ;  /* 0x0000000000007918 */ /* 0x000fc00000000000 */
[----:B------:R-:W-:-:S00]  /*a790*/  NOP ;  /* 0x0000000000007918 */ /* 0x000fc00000000000 */
[----:B------:R-:W-:-:S00]  /*a7a0*/  NOP ;  /* 0x0000000000007918 */ /* 0x000fc00000000000 */
[----:B------:R-:W-:-:S00]  /*a7b0*/  NOP ;  /* 0x0000000000007918 */ /* 0x000fc00000000000 */
[----:B------:R-:W-:-:S00]  /*a7c0*/  NOP ;  /* 0x0000000000007918 */ /* 0x000fc00000000000 */
[----:B------:R-:W-:-:S00]  /*a7d0*/  NOP ;  /* 0x0000000000007918 */ /* 0x000fc00000000000 */
[----:B------:R-:W-:-:S00]  /*a7e0*/  NOP ;  /* 0x0000000000007918 */ /* 0x000fc00000000000 */
[----:B------:R-:W-:-:S00]  /*a7f0*/  NOP ;  /* 0x0000000000007918 */ /* 0x000fc00000000000 */
.L_x_321:


//--------------------- .nv.global.init           --------------------------
	.section	.nv.global.init,"aw",@progbits
.nv.global.init:
	.type		$str$22,@object
	.size		$str$22,($str$23 - $str$22)
$str$22:
        /*0000*/ 	.byte	0x6b, 0x5f, 0x74, 0x69, 0x6c, 0x65, 0x5f, 0x63, 0x6f, 0x75, 0x6e, 0x74, 0x20, 0x3e, 0x3d, 0x20
        /*0010*/ 	.byte	0x31, 0x00
	.type		$str$23,@object
	.size		$str$23,(__unnamed_1 - $str$23)
$str$23:
        /*0012*/ 	.byte	0x2f, 0x74, 0x6d, 0x70, 0x2f, 0x63, 0x75, 0x74, 0x6c, 0x61, 0x73, 0x73, 0x5f, 0x73, 0x77, 0x65
        /*0022*/ 	.byte	0x65, 0x70, 0x5f, 0x73, 0x72, 0x63, 0x2f, 0x69, 0x6e, 0x63, 0x6c, 0x75, 0x64, 0x65, 0x2f, 0x63
        /*0032*/ 	.byte	0x75, 0x74, 0x6c, 0x61, 0x73, 0x73, 0x2f, 0x67, 0x65, 0x6d, 0x6d, 0x2f, 0x63, 0x6f, 0x6c, 0x6c
        /*0042*/ 	.byte	0x65, 0x63, 0x74, 0x69, 0x76, 0x65, 0x2f, 0x73, 0x6d, 0x39, 0x30, 0x5f, 0x6d, 0x6d, 0x61, 0x5f
        /*0052*/ 	.byte	0x74, 0x6d, 0x61, 0x5f, 0x67, 0x6d, 0x6d, 0x61, 0x5f, 0x73, 0x73, 0x5f, 0x77, 0x61, 0x72, 0x70
        /*0062*/ 	.byte	0x73, 0x70, 0x65, 0x63, 0x69, 0x61, 0x6c, 0x69, 0x7a, 0x65, 0x64, 0x2e, 0x68, 0x70, 0x70, 0x00
	.type		__unnamed_1,@object
	.size		__unnamed_1,(.L_0 - __unnamed_1)
__unnamed_1:
        /*0072*/ 	.byte	0x76, 0x6f, 0x69, 0x64, 0x20, 0x63, 0x75, 0x74, 0x6c, 0x61, 0x73, 0x73, 0x3a, 0x3a, 0x67, 0x65
        /* <DEDUP_REMOVED lines=176> */
        /*0b82*/ 	.byte	0x65, 0x6e, 0x74, 0x69, 0x74, 0x79, 0x5d, 0x00
.L_0:


//--------------------- .nv.shared._ZN7cutlass13device_kernelINS_4gemm6kernel13GemmUniversalIN4cute5tupleIJiiiiEEENS1_10collective13CollectiveMmaINS1_34MainloopSm90TmaGmmaWarpSpecializedILi2ENS5_IJNS4_1CILi4EEESB_NSA_ILi1EEEEEENS1_35KernelTmaWarpSpecializedCooperativeEEENS5_IJNSA_ILi128EEENSA_ILi256EEENSA_ILi64EEEEEEfNS5_IJlSC_lEEEfSK_NS4_8TiledMMAINS4_8MMA_AtomIJNS4_4SM904GMMA30MMA_64x256x8_F32TF32TF32_SS_TNILNSO_7ScaleInE1ELSQ_1EEEEEENS4_6LayoutINS5_IJNSA_ILi2EEESC_SC_EEENS5_IJSC_NSA_ILi0EEESW_EEEEENS5_IJNS4_10UnderscoreESZ_SZ_EEEEENS4_23SM90_TMA_LOAD_MULTICASTENS4_14ComposedLayoutINS4_7SwizzleILi3ELi4ELi3EEENS4_18smem_ptr_flag_bitsILi32EEENST_INS5_IJNSA_ILi8EEENSA_ILi32EEEEEENS5_IJS19_SC_EEEEEEEvNS4_8identityES12_S1D_vS1E_EENS_8epilogue10collective6detail29Sm90TmaWarpSpecializedAdapterINS1H_15DefaultEpilogueIfSK_SK_NS1G_6thread17LinearCombinationIfLi1EffLNS1L_9ScaleType4KindE0ELNS_15FloatRoundStyleE2EfEENS1_15EpilogueDefaultEEEEEvvEEEEvNT_6ParamsE --------------------------
	.section	.nv.shared._ZN7cutlass13device_kernelINS_4gemm6kernel13GemmUniversalIN4cute5tupleIJiiiiEEENS1_10collective13CollectiveMmaINS1_34MainloopSm90TmaGmmaWarpSpecializedILi2ENS5_IJNS4_1CILi4EEESB_NSA_ILi1EEEEEENS1_35KernelTmaWarpSpecializedCooperativeEEENS5_IJNSA_ILi128EEENSA_ILi256EEENSA_ILi64EEEEEEfNS5_IJlSC_lEEEfSK_NS4_8TiledMMAINS4_8MMA_AtomIJNS4_4SM904GMMA30MMA_64x256x8_F32TF32TF32_SS_TNILNSO_7ScaleInE1ELSQ_1EEEEEENS4_6LayoutINS5_IJNSA_ILi2EEESC_SC_EEENS5_IJSC_NSA_ILi0EEESW_EEEEENS5_IJNS4_10UnderscoreESZ_SZ_EEEEENS4_23SM90_TMA_LOAD_MULTICASTENS4_14ComposedLayoutINS4_7SwizzleILi3ELi4ELi3EEENS4_18smem_ptr_flag_bitsILi32EEENST_INS5_IJNSA_ILi8EEENSA_ILi32EEEEEENS5_IJS19_SC_EEEEEEEvNS4_8identityES12_S1D_vS1E_EENS_8epilogue10collective6detail29Sm90TmaWarpSpecializedAdapterINS1H_15DefaultEpilogueIfSK_SK_NS1G_6thread17LinearCombinationIfLi1EffLNS1L_9ScaleType4KindE0ELNS_15FloatRoundStyleE2EfEENS1_15EpilogueDefaultEEEEEvvEEEEvNT_6ParamsE,"aw",@nobits
	.sectionflags	@""
	.align	16
	.zero		1024


//--------------------- .nv.shared.reserved.0     --------------------------
	.section	.nv.shared.reserved.0,"aw",@nobits
	.weak		__nv_reservedSMEM_offset_0_alias
	.size		__nv_reservedSMEM_offset_0_alias, 0, 0
	.other		__nv_reservedSMEM_offset_0_alias,@"STO_CUDA_RESERVED_SHARED STV_DEFAULT"
__nv_reservedSMEM_offset_0_alias:
	.zero		0


//--------------------- .nv.global                --------------------------
	.section	.nv.global,"aw",@nobits
.nv.global:
	.type		_ZN40_INTERNAL_1b8754d8_4_k_cu_9066fe1b_275634cute1_E,@object
	.size		_ZN40_INTERNAL_1b8754d8_4_k_cu_9066fe1b_275634cute1_E,(_ZN40_INTERNAL_1b8754d8_4_k_cu_9066fe1b_275634cuda3std3__45__cpo6cbeginE - _ZN40_INTERNAL_1b8754d8_4_k_cu_9066fe1b_275634cute1_E)
_ZN40_INTERNAL_1b8754d8_4_k_cu_9066fe1b_275634cute1_E:
	.zero		1
	.type		_ZN40_INTERNAL_1b8754d8_4_k_cu_9066fe1b_275634cuda3std3__45__cpo6cbeginE,@object
	.size		_ZN40_INTERNAL_1b8754d8_4_k_cu_9066fe1b_275634cuda3std3__45__cpo6cbeginE,(_ZN40_INTERNAL_1b8754d8_4_k_cu_9066fe1b_275634cuda3std3__48in_placeE - _ZN40_INTERNAL_1b8754d8_4_k_cu_9066fe1b_275634cuda3std3__45__cpo6cbeginE)
_ZN40_INTERNAL_1b8754d8_4_k_cu_9066fe1b_275634cuda3std3__45__cpo6cbeginE:
	.zero		1
	.type		_ZN40_INTERNAL_1b8754d8_4_k_cu_9066fe1b_275634cuda3std3__48in_placeE,@object
	.size		_ZN40_INTERNAL_1b8754d8_4_k_cu_9066fe1b_275634cuda3std3__48in_placeE,(_ZN40_INTERNAL_1b8754d8_4_k_cu_9066fe1b_275634cuda3std6ranges3__45__cpo9iter_moveE - _ZN40_INTERNAL_1b8754d8_4_k_cu_9066fe1b_275634cuda3std3__48in_placeE)
_ZN40_INTERNAL_1b8754d8_4_k_cu_9066fe1b_275634cuda3std3__48in_placeE:
	.zero		1
	.type		_ZN40_INTERNAL_1b8754d8_4_k_cu_9066fe1b_275634cuda3std6ranges3__45__cpo9iter_moveE,@object
	.size		_ZN40_INTERNAL_1b8754d8_4_k_cu_9066fe1b_275634cuda3std6ranges3__45__cpo9iter_moveE,(_ZN40_INTERNAL_1b8754d8_4_k_cu_9066fe1b_275634cuda3std3__45__cpo5beginE - _ZN40_INTERNAL_1b8754d8_4_k_cu_9066fe1b_275634cuda3std6ranges3__45__cpo9iter_moveE)
_ZN40_INTERNAL_1b8754d8_4_k_cu_9066fe1b_275634cuda3std6ranges3__45__cpo9iter_moveE:
	.zero		1
	.type		_ZN40_INTERNAL_1b8754d8_4_k_cu_9066fe1b_275634cuda3std3__45__cpo5beginE,@object
	.size		_ZN40_INTERNAL_1b8754d8_4_k_cu_9066fe1b_275634cuda3std3__45__cpo5beginE,(_ZN40_INTERNAL_1b8754d8_4_k_cu_9066fe1b_275634cuda3std3__442_GLOBAL__N__1b8754d8_4_k_cu_9066fe1b_275636ignoreE - _ZN40_INTERNAL_1b8754d8_4_k_cu_9066fe1b_275634cuda3std3__45__cpo5beginE)
_ZN40_INTERNAL_1b8754d8_4_k_cu_9066fe1b_275634cuda3std3__45__cpo5beginE:
	.zero		1
	.type		_ZN40_INTERNAL_1b8754d8_4_k_cu_9066fe1b_275634cuda3std3__442_GLOBAL__N__1b8754d8_4_k_cu_9066fe1b_275636ignoreE,@object
	.size		_ZN40_INTERNAL_1b8754d8_4_k_cu_9066fe1b_275634cuda3std3__442_GLOBAL__N__1b8754d8_4_k_cu_9066fe1b_275636ignoreE,(_ZN40_INTERNAL_1b8754d8_4_k_cu_9066fe1b_275634cute7productE - _ZN40_INTERNAL_1b8754d8_4_k_cu_9066fe1b_275634cuda3std3__442_GLOBAL__N__1b8754d8_4_k_cu_9066fe1b_275636ignoreE)
_ZN40_INTERNAL_1b8754d8_4_k_cu_9066fe1b_275634cuda3std3__442_GLOBAL__N__1b8754d8_4_k_cu_9066fe1b_275636ignoreE:
	.zero		1
	.type		_ZN40_INTERNAL_1b8754d8_4_k_cu_9066fe1b_275634cute7productE,@object
	.size		_ZN40_INTERNAL_1b8754d8_4_k_cu_9066fe1b_275634cute7productE,(_ZN40_INTERNAL_1b8754d8_4_k_cu_9066fe1b_275634cuda3std3__45__cpo3endE - _ZN40_INTERNAL_1b8754d8_4_k_cu_9066fe1b_275634cute7productE)
_ZN40_INTERNAL_1b8754d8_4_k_cu_9066fe1b_275634cute7productE:
	.zero		1
	.type		_ZN40_INTERNAL_1b8754d8_4_k_cu_9066fe1b_275634cuda3std3__45__cpo3endE,@object
	.size		_ZN40_INTERNAL_1b8754d8_4_k_cu_9066fe1b_275634cuda3std3__45__cpo3endE,(_ZN40_INTERNAL_1b8754d8_4_k_cu_9066fe1b_275634cuda3std3__419piecewise_constructE - _ZN40_INTERNAL_1b8754d8_4_k_cu_9066fe1b_275634cuda3std3__45__cpo3endE)
_ZN40_INTERNAL_1b8754d8_4_k_cu_9066fe1b_275634cuda3std3__45__cpo3endE:
	.zero		1
	.type		_ZN40_INTERNAL_1b8754d8_4_k_cu_9066fe1b_275634cuda3std3__419piecewise_constructE,@object
	.size		_ZN40_INTERNAL_1b8754d8_4_k_cu_9066fe1b_275634cuda3std3__419piecewise_constructE,(_ZN40_INTERNAL_1b8754d8_4_k_cu_9066fe1b_275634cuda3std3__45__cpo4cendE - _ZN40_INTERNAL_1b8754d8_4_k_cu_9066fe1b_275634cuda3std3__419piecewise_constructE)
_ZN40_INTERNAL_1b8754d8_4_k_cu_9066fe1b_275634cuda3std3__419piecewise_constructE:
	.zero		1
	.type		_ZN40_INTERNAL_1b8754d8_4_k_cu_9066fe1b_275634cuda3std3__45__cpo4cendE,@object
	.size		_ZN40_INTERNAL_1b8754d8_4_k_cu_9066fe1b_275634cuda3std3__45__cpo4cendE,(_ZN40_INTERNAL_1b8754d8_4_k_cu_9066fe1b_275634cuda3std6ranges3__45__cpo4swapE - _ZN40_INTERNAL_1b8754d8_4_k_cu_9066fe1b_275634cuda3std3__45__cpo4cendE)
_ZN40_INTERNAL_1b8754d8_4_k_cu_9066fe1b_275634cuda3std3__45__cpo4cendE:
	.zero		1
	.type		_ZN40_INTERNAL_1b8754d8_4_k_cu_9066fe1b_275634cuda3std6ranges3__45__cpo4swapE,@object
	.size		_ZN40_INTERNAL_1b8754d8_4_k_cu_9066fe1b_275634cuda3std6ranges3__45__cpo4swapE,(.L_8 - _ZN40_INTERNAL_1b8754d8_4_k_cu_9066fe1b_275634cuda3std6ranges3__45__cpo4swapE)
_ZN40_INTERNAL_1b8754d8_4_k_cu_9066fe1b_275634cuda3std6ranges3__45__cpo4swapE:
	.zero		1
.L_8:


//--------------------- .nv.constant0._ZN7cutlass13device_kernelINS_4gemm6kernel13GemmUniversalIN4cute5tupleIJiiiiEEENS1_10collective13CollectiveMmaINS1_34MainloopSm90TmaGmmaWarpSpecializedILi2ENS5_IJNS4_1CILi4EEESB_NSA_ILi1EEEEEENS1_35KernelTmaWarpSpecializedCooperativeEEENS5_IJNSA_ILi128EEENSA_ILi256EEENSA_ILi64EEEEEEfNS5_IJlSC_lEEEfSK_NS4_8TiledMMAINS4_8MMA_AtomIJNS4_4SM904GMMA30MMA_64x256x8_F32TF32TF32_SS_TNILNSO_7ScaleInE1ELSQ_1EEEEEENS4_6LayoutINS5_IJNSA_ILi2EEESC_SC_EEENS5_IJSC_NSA_ILi0EEESW_EEEEENS5_IJNS4_10UnderscoreESZ_SZ_EEEEENS4_23SM90_TMA_LOAD_MULTICASTENS4_14ComposedLayoutINS4_7SwizzleILi3ELi4ELi3EEENS4_18smem_ptr_flag_bitsILi32EEENST_INS5_IJNSA_ILi8EEENSA_ILi32EEEEEENS5_IJS19_SC_EEEEEEEvNS4_8identityES12_S1D_vS1E_EENS_8epilogue10collective6detail29Sm90TmaWarpSpecializedAdapterINS1H_15DefaultEpilogueIfSK_SK_NS1G_6thread17LinearCombinationIfLi1EffLNS1L_9ScaleType4KindE0ELNS_15FloatRoundStyleE2EfEENS1_15EpilogueDefaultEEEEEvvEEEEvNT_6ParamsE --------------------------
	.section	.nv.constant0._ZN7cutlass13device_kernelINS_4gemm6kernel13GemmUniversalIN4cute5tupleIJiiiiEEENS1_10collective13CollectiveMmaINS1_34MainloopSm90TmaGmmaWarpSpecializedILi2ENS5_IJNS4_1CILi4EEESB_NSA_ILi1EEEEEENS1_35KernelTmaWarpSpecializedCooperativeEEENS5_IJNSA_ILi128EEENSA_ILi256EEENSA_ILi64EEEEEEfNS5_IJlSC_lEEEfSK_NS4_8TiledMMAINS4_8MMA_AtomIJNS4_4SM904GMMA30MMA_64x256x8_F32TF32TF32_SS_TNILNSO_7ScaleInE1ELSQ_1EEEEEENS4_6LayoutINS5_IJNSA_ILi2EEESC_SC_EEENS5_IJSC_NSA_ILi0EEESW_EEEEENS5_IJNS4_10UnderscoreESZ_SZ_EEEEENS4_23SM90_TMA_LOAD_MULTICASTENS4_14ComposedLayoutINS4_7SwizzleILi3ELi4ELi3EEENS4_18smem_ptr_flag_bitsILi32EEENST_INS5_IJNSA_ILi8EEENSA_ILi32EEEEEENS5_IJS19_SC_EEEEEEEvNS4_8identityES12_S1D_vS1E_EENS_8epilogue10collective6detail29Sm90TmaWarpSpecializedAdapterINS1H_15DefaultEpilogueIfSK_SK_NS1G_6thread17LinearCombinationIfLi1EffLNS1L_9ScaleType4KindE0ELNS_15FloatRoundStyleE2EfEENS1_15EpilogueDefaultEEEEEvvEEEEvNT_6ParamsE,"a",@progbits
	.sectionflags	@""
	.align	4
.nv.constant0._ZN7cutlass13device_kernelINS_4gemm6kernel13GemmUniversalIN4cute5tupleIJiiiiEEENS1_10collective13CollectiveMmaINS1_34MainloopSm90TmaGmmaWarpSpecializedILi2ENS5_IJNS4_1CILi4EEESB_NSA_ILi1EEEEEENS1_35KernelTmaWarpSpecializedCooperativeEEENS5_IJNSA_ILi128EEENSA_ILi256EEENSA_ILi64EEEEEEfNS5_IJlSC_lEEEfSK_NS4_8TiledMMAINS4_8MMA_AtomIJNS4_4SM904GMMA30MMA_64x256x8_F32TF32TF32_SS_TNILNSO_7ScaleInE1ELSQ_1EEEEEENS4_6LayoutINS5_IJNSA_ILi2EEESC_SC_EEENS5_IJSC_NSA_ILi0EEESW_EEEEENS5_IJNS4_10UnderscoreESZ_SZ_EEEEENS4_23SM90_TMA_LOAD_MULTICASTENS4_14ComposedLayoutINS4_7SwizzleILi3ELi4ELi3EEENS4_18smem_ptr_flag_bitsILi32EEENST_INS5_IJNSA_ILi8EEENSA_ILi32EEEEEENS5_IJS19_SC_EEEEEEEvNS4_8identityES12_S1D_vS1E_EENS_8epilogue10collective6detail29Sm90TmaWarpSpecializedAdapterINS1H_15DefaultEpilogueIfSK_SK_NS1G_6thread17LinearCombinationIfLi1EffLNS1L_9ScaleType4KindE0ELNS_15FloatRoundStyleE2EfEENS1_15EpilogueDefaultEEEEEvvEEEEvNT_6ParamsE:
	.zero		1664


//--------------------- SYMBOLS --------------------------

	.type		.nv.reservedSmem.offset0,@object
	.size		.nv.reservedSmem.offset0,0x4
	.type		__assertfail,@function
